// auto-generated by cutlass_sweep.gemm — config: {"arch": "sm_100", "cluster_m": 1, "cluster_n": 1, "dtype": "e5m2", "dtype_b": "e4m3", "layout": "tn", "stages": 0, "tile_k": 128, "tile_m": 64, "tile_n": 64}
#include "cutlass/cutlass.h"
#include "cutlass/gemm/collective/collective_builder.hpp"
#include "cutlass/gemm/device/gemm_universal_adapter.h"
#include "cutlass/gemm/kernel/gemm_universal.hpp"
#include "cutlass/epilogue/collective/collective_builder.hpp"

using ElemA = cutlass::float_e5m2_t;
using ElemB = cutlass::float_e4m3_t;
using ElemCD = cutlass::float_e5m2_t;
using Acc  = float;
using TileShape    = cute::Shape<cute::_64, cute::_64, cute::_128>;
using ClusterShape = cute::Shape<cute::_1, cute::_1, cute::_1>;

using CollectiveEpilogue = typename cutlass::epilogue::collective::CollectiveBuilder<
    cutlass::arch::Sm100, cutlass::arch::OpClassTensorOp,
    TileShape, ClusterShape,
    cutlass::epilogue::collective::EpilogueTileAuto,
    Acc, Acc,
    ElemCD, cutlass::layout::RowMajor, 128 / cutlass::sizeof_bits<ElemCD>::value,
    ElemCD, cutlass::layout::RowMajor, 128 / cutlass::sizeof_bits<ElemCD>::value,
    cutlass::epilogue::collective::EpilogueScheduleAuto
  >::CollectiveOp;

using CollectiveMainloop = typename cutlass::gemm::collective::CollectiveBuilder<
    cutlass::arch::Sm100, cutlass::arch::OpClassTensorOp,
    ElemA, cutlass::layout::ColumnMajor, 128 / cutlass::sizeof_bits<ElemA>::value,
    ElemB, cutlass::layout::RowMajor, 128 / cutlass::sizeof_bits<ElemB>::value,
    Acc,
    TileShape, ClusterShape,
    cutlass::gemm::collective::StageCountAutoCarveout<static_cast<int>(sizeof(typename CollectiveEpilogue::SharedStorage))>,
    cutlass::gemm::collective::KernelScheduleAuto
  >::CollectiveOp;

using GemmKernel = cutlass::gemm::kernel::GemmUniversal<
    cute::Shape<int,int,int,int>,
    CollectiveMainloop,
    CollectiveEpilogue
>;
using Gemm = cutlass::gemm::device::GemmUniversalAdapter<GemmKernel>;

// Force the device kernel symbol into the cubin without needing a host main.
auto* _anchor = &cutlass::device_kernel<GemmKernel>;


// ===== COMPILED SASS (sm_100a) =====

	.target	sm_100a

	.elftype	@"ET_EXEC"


//--------------------- .note.nv.tkinfo           --------------------------
	.section	.note.nv.tkinfo,"",@"SHT_NOTE"
	.sectionflags	@"SHF_NOTE_NV_TKINFO"
	.tkinfo
        /*0018*/ 	.word	0x00000002
        /*0030*/ 	.string	""
        /*0030*/ 	.string	"ptxas"
        /*0030*/ 	.string	"Cuda compilation tools, release 13.0, V13.0.88"
        /*0030*/ 	.string	"Build cuda_13.0.r13.0/compiler.36424714_0"
        /*0030*/ 	.string	"-arch sm_100a -m 64 "



//--------------------- .note.nv.cuinfo           --------------------------
	.section	.note.nv.cuinfo,"",@"SHT_NOTE"
	.sectionflags	@"SHF_NOTE_NV_CUINFO"
        /*0018*/ 	.short	0x0002
        /*001a*/ 	.short	0x0064
        /*001c*/ 	.short	0x0082
	.zero		2


//--------------------- .nv.info                  --------------------------
	.section	.nv.info,"",@"SHT_CUDA_INFO"
	.align	4


	//----- nvinfo : EIATTR_REGCOUNT
	.align		4
        /*0000*/ 	.byte	0x04, 0x2f
        /*0002*/ 	.short	(.L_19 - .L_18)
	.align		4
.L_18:
        /*0004*/ 	.word	index@(_ZN7cutlass13device_kernelINS_4gemm6kernel13GemmUniversalIN4cute5tupleIJiiiiEEENS1_10collective13CollectiveMmaINS1_35MainloopSm100TmaUmmaWarpSpecializedILi13ELi2ELi4ENS5_IJNS4_1CILi1EEESB_SB_EEEEENS5_IJNSA_ILi64EEESE_NSA_ILi128EEEEEENS_12float_e5m2_tENS5_IJSB_llEEENS_12float_e4m3_tESI_NS4_8TiledMMAINS4_8MMA_AtomIJNS4_10MMA_TraitsINS4_19SM100_MMA_F8F6F4_SSEJSH_SJ_fSE_SE_NS4_17integral_constantINS4_4UMMA5MajorELSQ_1EEESR_NSO_INSP_7ScaleInELSS_0EEEST_EEEEEENS4_6LayoutISC_NS5_IJNSA_ILi0EEESX_SX_EEEEENS5_IJNS4_10UnderscoreES10_S10_EEEEENS4_13SM90_TMA_LOADENS4_14ComposedLayoutINS4_7SwizzleILi2ELi4ELi3EEENS4_18smem_ptr_flag_bitsILi8EEENSW_INS5_IJSE_NSA_ILi8EEEEEENS5_IJSB_SE_EEEEEEEvNS4_8identityES13_S1D_vS1E_EENS_8epilogue10collective18CollectiveEpilogueINS1G_23Sm100TmaWarpSpecializedILi1ELi1ELi32ELb0ELb0EEEJSG_NS5_IJNSW_ISE_SB_EES1L_EEESH_NS5_IJlSB_lEEESH_S1N_NS1G_6fusion15FusionCallbacksIS1K_NS1O_17LinearCombinationISH_fSH_fLNS_15FloatRoundStyleE2EEESG_S1M_JEEENS4_5SM1004TMEM4LOAD26SM100_TMEM_LOAD_16dp32b32xES13_NS14_IS16_S18_NSW_INS5_IJS19_SE_EEENS5_IJSE_SB_EEEEEEENS4_39AutoVectorizingCopyWithAssumedAlignmentILi128EEENS4_14SM90_TMA_STOREES21_S23_S23_EEEvvEEEEvNT_6ParamsE)
        /*0008*/ 	.word	0x00000078


	//----- nvinfo : EIATTR_FRAME_SIZE
	.align		4
.L_19:
        /*000c*/ 	.byte	0x04, 0x11
        /*000e*/ 	.short	(.L_21 - .L_20)
	.align		4
.L_20:
        /*0010*/ 	.word	index@($__internal_2_$__cuda_sm10x_tcgen05_guardrail_trap_unallocated_columns_being_dealloced)
        /*0014*/ 	.word	0x00000000


	//----- nvinfo : EIATTR_FRAME_SIZE
	.align		4
.L_21:
        /*0018*/ 	.byte	0x04, 0x11
        /*001a*/ 	.short	(.L_23 - .L_22)
	.align		4
.L_22:
        /*001c*/ 	.word	index@($__internal_1_$__cuda_sm10x_tcgen05_guardrail_trap_phase_invalid_during_alloc)
        /*0020*/ 	.word	0x00000000


	//----- nvinfo : EIATTR_FRAME_SIZE
	.align		4
.L_23:
        /*0024*/ 	.byte	0x04, 0x11
        /*0026*/ 	.short	(.L_25 - .L_24)
	.align		4
.L_24:
        /*0028*/ 	.word	index@($__internal_0_$__cuda_sm10x_tcgen05_guardrail_trap_col_being_dealloced_not_returned_by_alloc)
        /*002c*/ 	.word	0x00000000


	//----- nvinfo : EIATTR_FRAME_SIZE
	.align		4
.L_25:
        /*0030*/ 	.byte	0x04, 0x11
        /*0032*/ 	.short	(.L_27 - .L_26)
	.align		4
.L_26:
        /*0034*/ 	.word	index@(_ZN7cutlass13device_kernelINS_4gemm6kernel13GemmUniversalIN4cute5tupleIJiiiiEEENS1_10collective13CollectiveMmaINS1_35MainloopSm100TmaUmmaWarpSpecializedILi13ELi2ELi4ENS5_IJNS4_1CILi1EEESB_SB_EEEEENS5_IJNSA_ILi64EEESE_NSA_ILi128EEEEEENS_12float_e5m2_tENS5_IJSB_llEEENS_12float_e4m3_tESI_NS4_8TiledMMAINS4_8MMA_AtomIJNS4_10MMA_TraitsINS4_19SM100_MMA_F8F6F4_SSEJSH_SJ_fSE_SE_NS4_17integral_constantINS4_4UMMA5MajorELSQ_1EEESR_NSO_INSP_7ScaleInELSS_0EEEST_EEEEEENS4_6LayoutISC_NS5_IJNSA_ILi0EEESX_SX_EEEEENS5_IJNS4_10UnderscoreES10_S10_EEEEENS4_13SM90_TMA_LOADENS4_14ComposedLayoutINS4_7SwizzleILi2ELi4ELi3EEENS4_18smem_ptr_flag_bitsILi8EEENSW_INS5_IJSE_NSA_ILi8EEEEEENS5_IJSB_SE_EEEEEEEvNS4_8identityES13_S1D_vS1E_EENS_8epilogue10collective18CollectiveEpilogueINS1G_23Sm100TmaWarpSpecializedILi1ELi1ELi32ELb0ELb0EEEJSG_NS5_IJNSW_ISE_SB_EES1L_EEESH_NS5_IJlSB_lEEESH_S1N_NS1G_6fusion15FusionCallbacksIS1K_NS1O_17LinearCombinationISH_fSH_fLNS_15FloatRoundStyleE2EEESG_S1M_JEEENS4_5SM1004TMEM4LOAD26SM100_TMEM_LOAD_16dp32b32xES13_NS14_IS16_S18_NSW_INS5_IJS19_SE_EEENS5_IJSE_SB_EEEEEEENS4_39AutoVectorizingCopyWithAssumedAlignmentILi128EEENS4_14SM90_TMA_STOREES21_S23_S23_EEEvvEEEEvNT_6ParamsE)
        /*0038*/ 	.word	0x00000000


	//----- nvinfo : EIATTR_MIN_STACK_SIZE
	.align		4
.L_27:
        /*003c*/ 	.byte	0x04, 0x12
        /*003e*/ 	.short	(.L_29 - .L_28)
	.align		4
.L_28:
        /*0040*/ 	.word	index@(_ZN7cutlass13device_kernelINS_4gemm6kernel13GemmUniversalIN4cute5tupleIJiiiiEEENS1_10collective13CollectiveMmaINS1_35MainloopSm100TmaUmmaWarpSpecializedILi13ELi2ELi4ENS5_IJNS4_1CILi1EEESB_SB_EEEEENS5_IJNSA_ILi64EEESE_NSA_ILi128EEEEEENS_12float_e5m2_tENS5_IJSB_llEEENS_12float_e4m3_tESI_NS4_8TiledMMAINS4_8MMA_AtomIJNS4_10MMA_TraitsINS4_19SM100_MMA_F8F6F4_SSEJSH_SJ_fSE_SE_NS4_17integral_constantINS4_4UMMA5MajorELSQ_1EEESR_NSO_INSP_7ScaleInELSS_0EEEST_EEEEEENS4_6LayoutISC_NS5_IJNSA_ILi0EEESX_SX_EEEEENS5_IJNS4_10UnderscoreES10_S10_EEEEENS4_13SM90_TMA_LOADENS4_14ComposedLayoutINS4_7SwizzleILi2ELi4ELi3EEENS4_18smem_ptr_flag_bitsILi8EEENSW_INS5_IJSE_NSA_ILi8EEEEEENS5_IJSB_SE_EEEEEEEvNS4_8identityES13_S1D_vS1E_EENS_8epilogue10collective18CollectiveEpilogueINS1G_23Sm100TmaWarpSpecializedILi1ELi1ELi32ELb0ELb0EEEJSG_NS5_IJNSW_ISE_SB_EES1L_EEESH_NS5_IJlSB_lEEESH_S1N_NS1G_6fusion15FusionCallbacksIS1K_NS1O_17LinearCombinationISH_fSH_fLNS_15FloatRoundStyleE2EEESG_S1M_JEEENS4_5SM1004TMEM4LOAD26SM100_TMEM_LOAD_16dp32b32xES13_NS14_IS16_S18_NSW_INS5_IJS19_SE_EEENS5_IJSE_SB_EEEEEEENS4_39AutoVectorizingCopyWithAssumedAlignmentILi128EEENS4_14SM90_TMA_STOREES21_S23_S23_EEEvvEEEEvNT_6ParamsE)
        /*0044*/ 	.word	0x00000000
.L_29:


//--------------------- .nv.compat                --------------------------
	.section	.nv.compat,"",@"SHT_CUDA_COMPAT_INFO"
	.align	4
        /*0000*/ 	.byte	0x02, 0x09, 0x01, 0x00, 0x02, 0x02, 0x02, 0x00, 0x02, 0x05, 0x05, 0x00, 0x03, 0x07, 0x01, 0x01
        /*0010*/ 	.byte	0x02, 0x03, 0x01, 0x00, 0x02, 0x06, 0x01, 0x00, 0x04, 0x0b, 0x08, 0x00, 0x09, 0x00, 0x00, 0x00
        /*0020*/ 	.byte	0x00, 0x00, 0x00, 0x00


//--------------------- .nv.info._ZN7cutlass13device_kernelINS_4gemm6kernel13GemmUniversalIN4cute5tupleIJiiiiEEENS1_10collective13CollectiveMmaINS1_35MainloopSm100TmaUmmaWarpSpecializedILi13ELi2ELi4ENS5_IJNS4_1CILi1EEESB_SB_EEEEENS5_IJNSA_ILi64EEESE_NSA_ILi128EEEEEENS_12float_e5m2_tENS5_IJSB_llEEENS_12float_e4m3_tESI_NS4_8TiledMMAINS4_8MMA_AtomIJNS4_10MMA_TraitsINS4_19SM100_MMA_F8F6F4_SSEJSH_SJ_fSE_SE_NS4_17integral_constantINS4_4UMMA5MajorELSQ_1EEESR_NSO_INSP_7ScaleInELSS_0EEEST_EEEEEENS4_6LayoutISC_NS5_IJNSA_ILi0EEESX_SX_EEEEENS5_IJNS4_10UnderscoreES10_S10_EEEEENS4_13SM90_TMA_LOADENS4_14ComposedLayoutINS4_7SwizzleILi2ELi4ELi3EEENS4_18smem_ptr_flag_bitsILi8EEENSW_INS5_IJSE_NSA_ILi8EEEEEENS5_IJSB_SE_EEEEEEEvNS4_8identityES13_S1D_vS1E_EENS_8epilogue10collective18CollectiveEpilogueINS1G_23Sm100TmaWarpSpecializedILi1ELi1ELi32ELb0ELb0EEEJSG_NS5_IJNSW_ISE_SB_EES1L_EEESH_NS5_IJlSB_lEEESH_S1N_NS1G_6fusion15FusionCallbacksIS1K_NS1O_17LinearCombinationISH_fSH_fLNS_15FloatRoundStyleE2EEESG_S1M_JEEENS4_5SM1004TMEM4LOAD26SM100_TMEM_LOAD_16dp32b32xES13_NS14_IS16_S18_NSW_INS5_IJS19_SE_EEENS5_IJSE_SB_EEEEEEENS4_39AutoVectorizingCopyWithAssumedAlignmentILi128EEENS4_14SM90_TMA_STOREES21_S23_S23_EEEvvEEEEvNT_6ParamsE --------------------------
	.section	.nv.info._ZN7cutlass13device_kernelINS_4gemm6kernel13GemmUniversalIN4cute5tupleIJiiiiEEENS1_10collective13CollectiveMmaINS1_35MainloopSm100TmaUmmaWarpSpecializedILi13ELi2ELi4ENS5_IJNS4_1CILi1EEESB_SB_EEEEENS5_IJNSA_ILi64EEESE_NSA_ILi128EEEEEENS_12float_e5m2_tENS5_IJSB_llEEENS_12float_e4m3_tESI_NS4_8TiledMMAINS4_8MMA_AtomIJNS4_10MMA_TraitsINS4_19SM100_MMA_F8F6F4_SSEJSH_SJ_fSE_SE_NS4_17integral_constantINS4_4UMMA5MajorELSQ_1EEESR_NSO_INSP_7ScaleInELSS_0EEEST_EEEEEENS4_6LayoutISC_NS5_IJNSA_ILi0EEESX_SX_EEEEENS5_IJNS4_10UnderscoreES10_S10_EEEEENS4_13SM90_TMA_LOADENS4_14ComposedLayoutINS4_7SwizzleILi2ELi4ELi3EEENS4_18smem_ptr_flag_bitsILi8EEENSW_INS5_IJSE_NSA_ILi8EEEEEENS5_IJSB_SE_EEEEEEEvNS4_8identityES13_S1D_vS1E_EENS_8epilogue10collective18CollectiveEpilogueINS1G_23Sm100TmaWarpSpecializedILi1ELi1ELi32ELb0ELb0EEEJSG_NS5_IJNSW_ISE_SB_EES1L_EEESH_NS5_IJlSB_lEEESH_S1N_NS1G_6fusion15FusionCallbacksIS1K_NS1O_17LinearCombinationISH_fSH_fLNS_15FloatRoundStyleE2EEESG_S1M_JEEENS4_5SM1004TMEM4LOAD26SM100_TMEM_LOAD_16dp32b32xES13_NS14_IS16_S18_NSW_INS5_IJS19_SE_EEENS5_IJSE_SB_EEEEEEENS4_39AutoVectorizingCopyWithAssumedAlignmentILi128EEENS4_14SM90_TMA_STOREES21_S23_S23_EEEvvEEEEvNT_6ParamsE,"",@"SHT_CUDA_INFO"
	.sectionflags	@""
	.align	4


	//----- nvinfo : EIATTR_CUDA_API_VERSION
	.align		4
        /*0000*/ 	.byte	0x04, 0x37
        /*0002*/ 	.short	(.L_31 - .L_30)
.L_30:
        /*0004*/ 	.word	0x00000082


	//----- nvinfo : EIATTR_KPARAM_INFO
	.align		4
.L_31:
        /*0008*/ 	.byte	0x04, 0x17
        /*000a*/ 	.short	(.L_33 - .L_32)
.L_32:
        /*000c*/ 	.word	0x00000000
        /*0010*/ 	.short	0x0000
        /*0012*/ 	.short	0x0000
        /*0014*/ 	.byte	0x00, 0xf0, 0x01, 0x20


	//----- nvinfo : EIATTR_AT_ENTRY_FRAGMENTS
	.align		4
.L_33:
        /*0018*/ 	.byte	0x04, 0x4f
        /*001a*/ 	.short	(.L_35 - .L_34)


	//   ....[0]....
.L_34:
        /*001c*/ 	.word	0x00000006


	//----- nvinfo : EIATTR_RESERVED_SMEM_USED
	.align		4
.L_35:
        /*0020*/ 	.byte	0x01, 0x41
	.zero		2


	//----- nvinfo : EIATTR_SPARSE_MMA_MASK
	.align		4
        /*0024*/ 	.byte	0x03, 0x50
        /*0026*/ 	.short	0x0000


	//----- nvinfo : EIATTR_TCGEN05_1CTA_USED
	.align		4
        /*0028*/ 	.byte	0x01, 0x51
	.zero		2


	//----- nvinfo : EIATTR_MAXREG_COUNT
	.align		4
        /*002c*/ 	.byte	0x03, 0x1b
        /*002e*/ 	.short	0x00ff


	//----- nvinfo : EIATTR_NUM_BARRIERS
	.align		4
        /*0030*/ 	.byte	0x02, 0x4c
        /*0032*/ 	.byte	0x07
	.zero		1


	//----- nvinfo : EIATTR_EXTERNS
	.align		4
        /*0034*/ 	.byte	0x04, 0x0f
        /*0036*/ 	.short	(.L_37 - .L_36)


	//   ....[0]....
	.align		4
.L_36:
        /*0038*/ 	.word	index@(__assertfail)


	//----- nvinfo : EIATTR_MERCURY_ISA_VERSION
	.align		4
.L_37:
        /*003c*/ 	.byte	0x03, 0x5f
        /*003e*/ 	.short	0x0101


	//----- nvinfo : EIATTR_INT_WARP_WIDE_INSTR_OFFSETS
	.align		4
        /*0040*/ 	.byte	0x04, 0x31
        /*0042*/ 	.short	(.L_39 - .L_38)


	//   ....[0]....
.L_38:
        /*0044*/ 	.word	0x00001eb0


	//   ....[1]....
        /*0048*/ 	.word	0x00003e50


	//   ....[2]....
        /*004c*/ 	.word	0x00003e70


	//   ....[3]....
        /*0050*/ 	.word	0x00003ea0


	//   ....[4]....
        /*0054*/ 	.word	0x000048b0


	//   ....[5]....
        /*0058*/ 	.word	0x000049a0


	//----- nvinfo : EIATTR_COOP_GROUP_MASK_REGIDS
	.align		4
.L_39:
        /*005c*/ 	.byte	0x04, 0x29
        /*005e*/ 	.short	(.L_41 - .L_40)


	//   ....[0]....
.L_40:
        /*0060*/ 	.word	0xffffffff


	//   ....[1]....
        /*0064*/ 	.word	0xffffffff


	//   ....[2]....
        /*0068*/ 	.word	0xffffffff


	//   ....[3]....
        /*006c*/ 	.word	0xffffffff


	//   ....[4]....
        /*0070*/ 	.word	0xffffffff


	//   ....[5]....
        /*0074*/ 	.word	0xffffffff


	//   ....[6]....
        /*0078*/ 	.word	0xffffffff


	//   ....[7]....
        /*007c*/ 	.word	0xffffffff


	//   ....[8]....
        /*0080*/ 	.word	0xffffffff


	//   ....[9]....
        /*0084*/ 	.word	0xffffffff


	//   ....[10]....
        /*0088*/ 	.word	0xffffffff


	//   ....[11]....
        /*008c*/ 	.word	0xffffffff


	//   ....[12]....
        /*0090*/ 	.word	0xffffffff


	//----- nvinfo : EIATTR_COOP_GROUP_INSTR_OFFSETS
	.align		4
.L_41:
        /*0094*/ 	.byte	0x04, 0x28
        /*0096*/ 	.short	(.L_43 - .L_42)


	//   ....[0]....
.L_42:
        /*0098*/ 	.word	0x00000090


	//   ....[1]....
        /*009c*/ 	.word	0x000004d0


	//   ....[2]....
        /*00a0*/ 	.word	0x00000790


	//   ....[3]....
        /*00a4*/ 	.word	0x000008d0


	//   ....[4]....
        /*00a8*/ 	.word	0x000009d0


	//   ....[5]....
        /*00ac*/ 	.word	0x00000b40


	//   ....[6]....
        /*00b0*/ 	.word	0x00000ce0


	//   ....[7]....
        /*00b4*/ 	.word	0x00001d90


	//   ....[8]....
        /*00b8*/ 	.word	0x00003080


	//   ....[9]....
        /*00bc*/ 	.word	0x00003290


	//   ....[10]....
        /*00c0*/ 	.word	0x000032c0


	//   ....[11]....
        /*00c4*/ 	.word	0x00003d30


	//   ....[12]....
        /*00c8*/ 	.word	0x00003f60


	//----- nvinfo : EIATTR_VRC_CTA_INIT_COUNT
	.align		4
.L_43:
        /*00cc*/ 	.byte	0x02, 0x4a
        /*00ce*/ 	.byte	0x80
	.zero		1


	//----- nvinfo : EIATTR_SYSCALL_OFFSETS
	.align		4
        /*00d0*/ 	.byte	0x04, 0x46
        /*00d2*/ 	.short	(.L_45 - .L_44)


	//   ....[0]....
.L_44:
        /*00d4*/ 	.word	0x000053c0


	//   ....[1]....
        /*00d8*/ 	.word	0x00005500


	//   ....[2]....
        /*00dc*/ 	.word	0x00005c60


	//----- nvinfo : EIATTR_MBARRIER_INSTR_OFFSETS
	.align		4
.L_45:
        /*00e0*/ 	.byte	0x04, 0x39
        /*00e2*/ 	.short	(.L_47 - .L_46)


	//   ....[0]....
.L_46:
        /*00e4*/ 	.word	0x000005d0
        /*00e8*/ 	.word	0x000000ff
        /*00ec*/ 	.word	0x00000000
        /*00f0*/ 	.short	0x0100
        /*00f2*/ 	.byte	0x05
	.zero		1


	//   ....[1]....
        /*00f4*/ 	.word	0x000005e0
        /*00f8*/ 	.word	0x000000ff
        /*00fc*/ 	.word	0x00000068
        /*0100*/ 	.short	0x0100
        /*0102*/ 	.byte	0x05
	.zero		1


	//   ....[2]....
        /*0104*/ 	.word	0x000005f0
        /*0108*/ 	.word	0x000000ff
        /*010c*/ 	.word	0x00000008
        /*0110*/ 	.short	0x0100
        /*0112*/ 	.byte	0x05
	.zero		1


	//   ....[3]....
        /*0114*/ 	.word	0x00000600
        /*0118*/ 	.word	0x000000ff
        /*011c*/ 	.word	0x00000070
        /*0120*/ 	.short	0x0100
        /*0122*/ 	.byte	0x05
	.zero		1


	//   ....[4]....
        /*0124*/ 	.word	0x00000610
        /*0128*/ 	.word	0x000000ff
        /*012c*/ 	.word	0x00000010
        /*0130*/ 	.short	0x0100
        /*0132*/ 	.byte	0x05
	.zero		1


	//   ....[5]....
        /*0134*/ 	.word	0x00000620
        /*0138*/ 	.word	0x000000ff
        /*013c*/ 	.word	0x00000078
        /*0140*/ 	.short	0x0100
        /*0142*/ 	.byte	0x05
	.zero		1


	//   ....[6]....
        /*0144*/ 	.word	0x00000630
        /*0148*/ 	.word	0x000000ff
        /*014c*/ 	.word	0x00000018
        /*0150*/ 	.short	0x0100
        /*0152*/ 	.byte	0x05
	.zero		1


	//   ....[7]....
        /*0154*/ 	.word	0x00000640
        /*0158*/ 	.word	0x000000ff
        /*015c*/ 	.word	0x00000080
        /*0160*/ 	.short	0x0100
        /*0162*/ 	.byte	0x05
	.zero		1


	//   ....[8]....
        /*0164*/ 	.word	0x00000650
        /*0168*/ 	.word	0x000000ff
        /*016c*/ 	.word	0x00000020
        /*0170*/ 	.short	0x0100
        /*0172*/ 	.byte	0x05
	.zero		1


	//   ....[9]....
        /*0174*/ 	.word	0x00000660
        /*0178*/ 	.word	0x000000ff
        /*017c*/ 	.word	0x00000088
        /*0180*/ 	.short	0x0100
        /*0182*/ 	.byte	0x05
	.zero		1


	//   ....[10]....
        /*0184*/ 	.word	0x00000670
        /*0188*/ 	.word	0x000000ff
        /*018c*/ 	.word	0x00000028
        /*0190*/ 	.short	0x0100
        /*0192*/ 	.byte	0x05
	.zero		1


	//   ....[11]....
        /*0194*/ 	.word	0x00000680
        /*0198*/ 	.word	0x000000ff
        /*019c*/ 	.word	0x00000090
        /*01a0*/ 	.short	0x0100
        /*01a2*/ 	.byte	0x05
	.zero		1


	//   ....[12]....
        /*01a4*/ 	.word	0x00000690
        /*01a8*/ 	.word	0x000000ff
        /*01ac*/ 	.word	0x00000030
        /*01b0*/ 	.short	0x0100
        /*01b2*/ 	.byte	0x05
	.zero		1


	//   ....[13]....
        /*01b4*/ 	.word	0x000006a0
        /*01b8*/ 	.word	0x000000ff
        /*01bc*/ 	.word	0x00000098
        /*01c0*/ 	.short	0x0100
        /*01c2*/ 	.byte	0x05
	.zero		1


	//   ....[14]....
        /*01c4*/ 	.word	0x000006b0
        /*01c8*/ 	.word	0x000000ff
        /*01cc*/ 	.word	0x00000038
        /*01d0*/ 	.short	0x0100
        /*01d2*/ 	.byte	0x05
	.zero		1


	//   ....[15]....
        /*01d4*/ 	.word	0x000006c0
        /*01d8*/ 	.word	0x000000ff
        /*01dc*/ 	.word	0x000000a0
        /*01e0*/ 	.short	0x0100
        /*01e2*/ 	.byte	0x05
	.zero		1


	//   ....[16]....
        /*01e4*/ 	.word	0x000006d0
        /*01e8*/ 	.word	0x000000ff
        /*01ec*/ 	.word	0x00000040
        /*01f0*/ 	.short	0x0100
        /*01f2*/ 	.byte	0x05
	.zero		1


	//   ....[17]....
        /*01f4*/ 	.word	0x000006e0
        /*01f8*/ 	.word	0x000000ff
        /*01fc*/ 	.word	0x000000a8
        /*0200*/ 	.short	0x0100
        /*0202*/ 	.byte	0x05
	.zero		1


	//   ....[18]....
        /*0204*/ 	.word	0x000006f0
        /*0208*/ 	.word	0x000000ff
        /*020c*/ 	.word	0x00000048
        /*0210*/ 	.short	0x0100
        /*0212*/ 	.byte	0x05
	.zero		1


	//   ....[19]....
        /*0214*/ 	.word	0x00000700
        /*0218*/ 	.word	0x000000ff
        /*021c*/ 	.word	0x000000b0
        /*0220*/ 	.short	0x0100
        /*0222*/ 	.byte	0x05
	.zero		1


	//   ....[20]....
        /*0224*/ 	.word	0x00000710
        /*0228*/ 	.word	0x000000ff
        /*022c*/ 	.word	0x00000050
        /*0230*/ 	.short	0x0100
        /*0232*/ 	.byte	0x05
	.zero		1


	//   ....[21]....
        /*0234*/ 	.word	0x00000720
        /*0238*/ 	.word	0x000000ff
        /*023c*/ 	.word	0x000000b8
        /*0240*/ 	.short	0x0100
        /*0242*/ 	.byte	0x05
	.zero		1


	//   ....[22]....
        /*0244*/ 	.word	0x00000730
        /*0248*/ 	.word	0x000000ff
        /*024c*/ 	.word	0x00000058
        /*0250*/ 	.short	0x0100
        /*0252*/ 	.byte	0x05
	.zero		1


	//   ....[23]....
        /*0254*/ 	.word	0x00000740
        /*0258*/ 	.word	0x000000ff
        /*025c*/ 	.word	0x000000c0
        /*0260*/ 	.short	0x0100
        /*0262*/ 	.byte	0x05
	.zero		1


	//   ....[24]....
        /*0264*/ 	.word	0x00000750
        /*0268*/ 	.word	0x000000ff
        /*026c*/ 	.word	0x00000060
        /*0270*/ 	.short	0x0100
        /*0272*/ 	.byte	0x05
	.zero		1


	//   ....[25]....
        /*0274*/ 	.word	0x00000760
        /*0278*/ 	.word	0x000000ff
        /*027c*/ 	.word	0x000000c8
        /*0280*/ 	.short	0x0100
        /*0282*/ 	.byte	0x05
	.zero		1


	//   ....[26]....
        /*0284*/ 	.word	0x000008a0
        /*0288*/ 	.word	0x000000ff
        /*028c*/ 	.word	0x000000d0
        /*0290*/ 	.short	0x0100
        /*0292*/ 	.byte	0x06
	.zero		1


	//   ....[27]....
        /*0294*/ 	.word	0x000008b0
        /*0298*/ 	.word	0x000000ff
        /*029c*/ 	.word	0x000000d8
        /*02a0*/ 	.short	0x0100
        /*02a2*/ 	.byte	0x06
	.zero		1


	//   ....[28]....
        /*02a4*/ 	.word	0x000009a0
        /*02a8*/ 	.word	0x000000ff
        /*02ac*/ 	.word	0x000000e0
        /*02b0*/ 	.short	0x0100
        /*02b2*/ 	.byte	0x05
	.zero		1


	//   ....[29]....
        /*02b4*/ 	.word	0x000009b0
        /*02b8*/ 	.word	0x000000ff
        /*02bc*/ 	.word	0x000000e8
        /*02c0*/ 	.short	0x0100
        /*02c2*/ 	.byte	0x05
	.zero		1


	//   ....[30]....
        /*02c4*/ 	.word	0x00000af0
        /*02c8*/ 	.word	0x000000ff
        /*02cc*/ 	.word	0x000000f0
        /*02d0*/ 	.short	0x0100
        /*02d2*/ 	.byte	0x05
	.zero		1


	//   ....[31]....
        /*02d4*/ 	.word	0x00000b00
        /*02d8*/ 	.word	0x000000ff
        /*02dc*/ 	.word	0x00000100
        /*02e0*/ 	.short	0x0100
        /*02e2*/ 	.byte	0x05
	.zero		1


	//   ....[32]....
        /*02e4*/ 	.word	0x00000b10
        /*02e8*/ 	.word	0x000000ff
        /*02ec*/ 	.word	0x000000f8
        /*02f0*/ 	.short	0x0100
        /*02f2*/ 	.byte	0x05
	.zero		1


	//   ....[33]....
        /*02f4*/ 	.word	0x00000b20
        /*02f8*/ 	.word	0x000000ff
        /*02fc*/ 	.word	0x00000108
        /*0300*/ 	.short	0x0100
        /*0302*/ 	.byte	0x05
	.zero		1


	//   ....[34]....
        /*0304*/ 	.word	0x00000c50
        /*0308*/ 	.word	0x000000ff
        /*030c*/ 	.word	0x00000110
        /*0310*/ 	.short	0x0100
        /*0312*/ 	.byte	0x06
	.zero		1


	//   ....[35]....
        /*0314*/ 	.word	0x00000c60
        /*0318*/ 	.word	0x000000ff
        /*031c*/ 	.word	0x00000130
        /*0320*/ 	.short	0x0100
        /*0322*/ 	.byte	0x06
	.zero		1


	//   ....[36]....
        /*0324*/ 	.word	0x00000c70
        /*0328*/ 	.word	0x000000ff
        /*032c*/ 	.word	0x00000118
        /*0330*/ 	.short	0x0100
        /*0332*/ 	.byte	0x06
	.zero		1


	//   ....[37]....
        /*0334*/ 	.word	0x00000c80
        /*0338*/ 	.word	0x000000ff
        /*033c*/ 	.word	0x00000138
        /*0340*/ 	.short	0x0100
        /*0342*/ 	.byte	0x06
	.zero		1


	//   ....[38]....
        /*0344*/ 	.word	0x00000c90
        /*0348*/ 	.word	0x000000ff
        /*034c*/ 	.word	0x00000120
        /*0350*/ 	.short	0x0100
        /*0352*/ 	.byte	0x06
	.zero		1


	//   ....[39]....
        /*0354*/ 	.word	0x00000ca0
        /*0358*/ 	.word	0x000000ff
        /*035c*/ 	.word	0x00000140
        /*0360*/ 	.short	0x0100
        /*0362*/ 	.byte	0x06
	.zero		1


	//   ....[40]....
        /*0364*/ 	.word	0x00000cb0
        /*0368*/ 	.word	0x000000ff
        /*036c*/ 	.word	0x00000128
        /*0370*/ 	.short	0x0100
        /*0372*/ 	.byte	0x06
	.zero		1


	//   ....[41]....
        /*0374*/ 	.word	0x00000cc0
        /*0378*/ 	.word	0x000000ff
        /*037c*/ 	.word	0x00000148
        /*0380*/ 	.short	0x0100
        /*0382*/ 	.byte	0x06
	.zero		1


	//   ....[42]....
        /*0384*/ 	.word	0x00000db0
        /*0388*/ 	.word	0x000000ff
        /*038c*/ 	.word	0x00000150
        /*0390*/ 	.short	0x0100
        /*0392*/ 	.byte	0x05
	.zero		1


	//   ....[43]....
        /*0394*/ 	.word	0x00000dc0
        /*0398*/ 	.word	0x000000ff
        /*039c*/ 	.word	0x00000160
        /*03a0*/ 	.short	0x0100
        /*03a2*/ 	.byte	0x05
	.zero		1


	//   ....[44]....
        /*03a4*/ 	.word	0x00000dd0
        /*03a8*/ 	.word	0x000000ff
        /*03ac*/ 	.word	0x00000158
        /*03b0*/ 	.short	0x0100
        /*03b2*/ 	.byte	0x05
	.zero		1


	//   ....[45]....
        /*03b4*/ 	.word	0x00000de0
        /*03b8*/ 	.word	0x000000ff
        /*03bc*/ 	.word	0x00000168
        /*03c0*/ 	.short	0x0100
        /*03c2*/ 	.byte	0x05
	.zero		1


	//   ....[46]....
        /*03c4*/ 	.word	0x000016b0
        /*03c8*/ 	.word	0x00000003
        /*03cc*/ 	.word	0x00000160
        /*03d0*/ 	.short	0x010a
        /*03d2*/ 	.byte	0xff
	.zero		1


	//   ....[47]....
        /*03d4*/ 	.word	0x000016e0
        /*03d8*/ 	.word	0x00000003
        /*03dc*/ 	.word	0x00000150
        /*03e0*/ 	.short	0x0101
        /*03e2*/ 	.byte	0xff
	.zero		1


	//   ....[48]....
        /*03e4*/ 	.word	0x000017b0
        /*03e8*/ 	.word	0x000000ff
        /*03ec*/ 	.word	0x00000068
        /*03f0*/ 	.short	0x010a
        /*03f2*/ 	.byte	0x08
	.zero		1


	//   ....[49]....
        /*03f4*/ 	.word	0x00001850
        /*03f8*/ 	.word	0x000000ff
        /*03fc*/ 	.word	0x00000068
        /*0400*/ 	.short	0x010a
        /*0402*/ 	.byte	0x21
	.zero		1


	//   ....[50]....
        /*0404*/ 	.word	0x000019b0
        /*0408*/ 	.word	0x000000ff
        /*040c*/ 	.word	0x00000068
        /*0410*/ 	.short	0x010a
        /*0412*/ 	.byte	0x08
	.zero		1


	//   ....[51]....
        /*0414*/ 	.word	0x00001aa0
        /*0418*/ 	.word	0x000000ff
        /*041c*/ 	.word	0x000000e8
        /*0420*/ 	.short	0x0101
        /*0422*/ 	.byte	0x04
	.zero		1


	//   ....[52]....
        /*0424*/ 	.word	0x00001ac0
        /*0428*/ 	.word	0x000000ff
        /*042c*/ 	.word	0x00000068
        /*0430*/ 	.short	0x010a
        /*0432*/ 	.byte	0x08
	.zero		1


	//   ....[53]....
        /*0434*/ 	.word	0x00001b40
        /*0438*/ 	.word	0x000000ff
        /*043c*/ 	.word	0x00000068
        /*0440*/ 	.short	0x010a
        /*0442*/ 	.byte	0x11
	.zero		1


	//   ....[54]....
        /*0444*/ 	.word	0x00001ca0
        /*0448*/ 	.word	0x000000ff
        /*044c*/ 	.word	0x00000068
        /*0450*/ 	.short	0x010a
        /*0452*/ 	.byte	0x08
	.zero		1


	//   ....[55]....
        /*0454*/ 	.word	0x00001dc0
        /*0458*/ 	.word	0x00000002
        /*045c*/ 	.word	0x000000f0
        /*0460*/ 	.short	0x010a
        /*0462*/ 	.byte	0xff
	.zero		1


	//   ....[56]....
        /*0464*/ 	.word	0x00001e80
        /*0468*/ 	.word	0x00000002
        /*046c*/ 	.word	0x00000000
        /*0470*/ 	.short	0x0101
        /*0472*/ 	.byte	0xff
	.zero		1


	//   ....[57]....
        /*0474*/ 	.word	0x000023e0
        /*0478*/ 	.word	0x000000ff
        /*047c*/ 	.word	0x00000000
        /*0480*/ 	.short	0x010a
        /*0482*/ 	.byte	0x05
	.zero		1


	//   ....[58]....
        /*0484*/ 	.word	0x00002470
        /*0488*/ 	.word	0x000000ff
        /*048c*/ 	.word	0x00000000
        /*0490*/ 	.short	0x010a
        /*0492*/ 	.byte	0x05
	.zero		1


	//   ....[59]....
        /*0494*/ 	.word	0x00002500
        /*0498*/ 	.word	0x000000ff
        /*049c*/ 	.word	0x00000000
        /*04a0*/ 	.short	0x010a
        /*04a2*/ 	.byte	0x05
	.zero		1


	//   ....[60]....
        /*04a4*/ 	.word	0x00002590
        /*04a8*/ 	.word	0x000000ff
        /*04ac*/ 	.word	0x00000000
        /*04b0*/ 	.short	0x010a
        /*04b2*/ 	.byte	0x05
	.zero		1


	//   ....[61]....
        /*04b4*/ 	.word	0x00002620
        /*04b8*/ 	.word	0x000000ff
        /*04bc*/ 	.word	0x00000000
        /*04c0*/ 	.short	0x010a
        /*04c2*/ 	.byte	0x05
	.zero		1


	//   ....[62]....
        /*04c4*/ 	.word	0x000026b0
        /*04c8*/ 	.word	0x000000ff
        /*04cc*/ 	.word	0x00000000
        /*04d0*/ 	.short	0x010a
        /*04d2*/ 	.byte	0x05
	.zero		1


	//   ....[63]....
        /*04d4*/ 	.word	0x00002740
        /*04d8*/ 	.word	0x000000ff
        /*04dc*/ 	.word	0x00000000
        /*04e0*/ 	.short	0x010a
        /*04e2*/ 	.byte	0x05
	.zero		1


	//   ....[64]....
        /*04e4*/ 	.word	0x000027d0
        /*04e8*/ 	.word	0x000000ff
        /*04ec*/ 	.word	0x00000000
        /*04f0*/ 	.short	0x010a
        /*04f2*/ 	.byte	0x05
	.zero		1


	//   ....[65]....
        /*04f4*/ 	.word	0x00002860
        /*04f8*/ 	.word	0x000000ff
        /*04fc*/ 	.word	0x00000000
        /*0500*/ 	.short	0x010a
        /*0502*/ 	.byte	0x05
	.zero		1


	//   ....[66]....
        /*0504*/ 	.word	0x000028f0
        /*0508*/ 	.word	0x000000ff
        /*050c*/ 	.word	0x00000000
        /*0510*/ 	.short	0x010a
        /*0512*/ 	.byte	0x05
	.zero		1


	//   ....[67]....
        /*0514*/ 	.word	0x00002980
        /*0518*/ 	.word	0x000000ff
        /*051c*/ 	.word	0x00000000
        /*0520*/ 	.short	0x010a
        /*0522*/ 	.byte	0x05
	.zero		1


	//   ....[68]....
        /*0524*/ 	.word	0x00002a10
        /*0528*/ 	.word	0x000000ff
        /*052c*/ 	.word	0x00000000
        /*0530*/ 	.short	0x010a
        /*0532*/ 	.byte	0x05
	.zero		1


	//   ....[69]....
        /*0534*/ 	.word	0x00002ab0
        /*0538*/ 	.word	0x00000000
        /*053c*/ 	.word	0x00000000
        /*0540*/ 	.short	0x010a
        /*0542*/ 	.byte	0xff
	.zero		1


	//   ....[70]....
        /*0544*/ 	.word	0x00002bd0
        /*0548*/ 	.word	0x00000000
        /*054c*/ 	.word	0x00000150
        /*0550*/ 	.short	0x010a
        /*0552*/ 	.byte	0xff
	.zero		1


	//   ....[71]....
        /*0554*/ 	.word	0x00002c30
        /*0558*/ 	.word	0x00000004
        /*055c*/ 	.word	0x00000000
        /*0560*/ 	.short	0x0101
        /*0562*/ 	.byte	0xff
	.zero		1


	//   ....[72]....
        /*0564*/ 	.word	0x00002c50
        /*0568*/ 	.word	0x000000ff
        /*056c*/ 	.word	0x00000100
        /*0570*/ 	.short	0x010a
        /*0572*/ 	.byte	0x05
	.zero		1


	//   ....[73]....
        /*0574*/ 	.word	0x00002d70
        /*0578*/ 	.word	0x00000000
        /*057c*/ 	.word	0x000000f0
        /*0580*/ 	.short	0x010a
        /*0582*/ 	.byte	0xff
	.zero		1


	//   ....[74]....
        /*0584*/ 	.word	0x00002e80
        /*0588*/ 	.word	0x00000000
        /*058c*/ 	.word	0x00000000
        /*0590*/ 	.short	0x0101
        /*0592*/ 	.byte	0xff
	.zero		1


	//   ....[75]....
        /*0594*/ 	.word	0x00002f10
        /*0598*/ 	.word	0x000000ff
        /*059c*/ 	.word	0x00000100
        /*05a0*/ 	.short	0x0106
        /*05a2*/ 	.byte	0x05
	.zero		1


	//   ....[76]....
        /*05a4*/ 	.word	0x00002f30
        /*05a8*/ 	.word	0x000000ff
        /*05ac*/ 	.word	0x00000100
        /*05b0*/ 	.short	0x010a
        /*05b2*/ 	.byte	0x05
	.zero		1


	//   ....[77]....
        /*05b4*/ 	.word	0x00002fc0
        /*05b8*/ 	.word	0x000000ff
        /*05bc*/ 	.word	0x00000100
        /*05c0*/ 	.short	0x0106
        /*05c2*/ 	.byte	0x04
	.zero		1


	//   ....[78]....
        /*05c4*/ 	.word	0x00003000
        /*05c8*/ 	.word	0x00000000
        /*05cc*/ 	.word	0x00000100
        /*05d0*/ 	.short	0x010a
        /*05d2*/ 	.byte	0xff
	.zero		1


	//   ....[79]....
        /*05d4*/ 	.word	0x00003520
        /*05d8*/ 	.word	0x00000000
        /*05dc*/ 	.word	0x000000f0
        /*05e0*/ 	.short	0x010a
        /*05e2*/ 	.byte	0xff
	.zero		1


	//   ....[80]....
        /*05e4*/ 	.word	0x00003620
        /*05e8*/ 	.word	0x00000003
        /*05ec*/ 	.word	0x00000000
        /*05f0*/ 	.short	0x0101
        /*05f2*/ 	.byte	0xff
	.zero		1


	//   ....[81]....
        /*05f4*/ 	.word	0x00003630
        /*05f8*/ 	.word	0x000000ff
        /*05fc*/ 	.word	0x00000000
        /*0600*/ 	.short	0x010a
        /*0602*/ 	.byte	0x06
	.zero		1


	//   ....[82]....
        /*0604*/ 	.word	0x000036b0
        /*0608*/ 	.word	0x000000ff
        /*060c*/ 	.word	0x00000130
        /*0610*/ 	.short	0x010a
        /*0612*/ 	.byte	0x07
	.zero		1


	//   ....[83]....
        /*0614*/ 	.word	0x00003790
        /*0618*/ 	.word	0x000000ff
        /*061c*/ 	.word	0x00000000
        /*0620*/ 	.short	0x010a
        /*0622*/ 	.byte	0x06
	.zero		1


	//   ....[84]....
        /*0624*/ 	.word	0x000038c0
        /*0628*/ 	.word	0x000000ff
        /*062c*/ 	.word	0x00000000
        /*0630*/ 	.short	0x010a
        /*0632*/ 	.byte	0x1a
	.zero		1


	//   ....[85]....
        /*0634*/ 	.word	0x00003b60
        /*0638*/ 	.word	0x000000ff
        /*063c*/ 	.word	0x00000000
        /*0640*/ 	.short	0x010a
        /*0642*/ 	.byte	0x06
	.zero		1


	//   ....[86]....
        /*0644*/ 	.word	0x00003bf0
        /*0648*/ 	.word	0x000000ff
        /*064c*/ 	.word	0x00000000
        /*0650*/ 	.short	0x010a
        /*0652*/ 	.byte	0x06
	.zero		1


	//   ....[87]....
        /*0654*/ 	.word	0x00003c80
        /*0658*/ 	.word	0x000000ff
        /*065c*/ 	.word	0x00000000
        /*0660*/ 	.short	0x010a
        /*0662*/ 	.byte	0x06
	.zero		1


	//   ....[88]....
        /*0664*/ 	.word	0x00003d10
        /*0668*/ 	.word	0x000000ff
        /*066c*/ 	.word	0x00000000
        /*0670*/ 	.short	0x010a
        /*0672*/ 	.byte	0x07
	.zero		1


	//   ....[89]....
        /*0674*/ 	.word	0x00004150
        /*0678*/ 	.word	0x00000000
        /*067c*/ 	.word	0x000000f0
        /*0680*/ 	.short	0x010a
        /*0682*/ 	.byte	0xff
	.zero		1


	//   ....[90]....
        /*0684*/ 	.word	0x00004240
        /*0688*/ 	.word	0x00000000
        /*068c*/ 	.word	0x00000000
        /*0690*/ 	.short	0x0101
        /*0692*/ 	.byte	0xff
	.zero		1


	//   ....[91]....
        /*0694*/ 	.word	0x00004560
        /*0698*/ 	.word	0x000000ff
        /*069c*/ 	.word	0x000000e8
        /*06a0*/ 	.short	0x010a
        /*06a2*/ 	.byte	0x06
	.zero		1


	//   ....[92]....
        /*06a4*/ 	.word	0x000046e0
        /*06a8*/ 	.word	0x000000ff
        /*06ac*/ 	.word	0x000000d8
        /*06b0*/ 	.short	0x010a
        /*06b2*/ 	.byte	0x06
	.zero		1


	//   ....[93]....
        /*06b4*/ 	.word	0x00004a10
        /*06b8*/ 	.word	0x000000ff
        /*06bc*/ 	.word	0x000000d0
        /*06c0*/ 	.short	0x010b
        /*06c2*/ 	.byte	0x06
	.zero		1


	//   ....[94]....
        /*06c4*/ 	.word	0x00004a30
        /*06c8*/ 	.word	0x000000ff
        /*06cc*/ 	.word	0x00000000
        /*06d0*/ 	.short	0x0101
        /*06d2*/ 	.byte	0x25
	.zero		1


	//   ....[95]....
        /*06d4*/ 	.word	0x00004a70
        /*06d8*/ 	.word	0x00000000
        /*06dc*/ 	.word	0x000000d8
        /*06e0*/ 	.short	0x010a
        /*06e2*/ 	.byte	0xff
	.zero		1


	//   ....[96]....
        /*06e4*/ 	.word	0x00004dd0
        /*06e8*/ 	.word	0x00000000
        /*06ec*/ 	.word	0x000000f0
        /*06f0*/ 	.short	0x010a
        /*06f2*/ 	.byte	0xff
	.zero		1


	//   ....[97]....
        /*06f4*/ 	.word	0x00004ee0
        /*06f8*/ 	.word	0x00000000
        /*06fc*/ 	.word	0x00000000
        /*0700*/ 	.short	0x0101
        /*0702*/ 	.byte	0xff
	.zero		1


	//   ....[98]....
        /*0704*/ 	.word	0x00005890
        /*0708*/ 	.word	0x000000ff
        /*070c*/ 	.word	0x000000d0
        /*0710*/ 	.short	0x010a
        /*0712*/ 	.byte	0x2b
	.zero		1


	//   ....[99]....
        /*0714*/ 	.word	0x000058b0
        /*0718*/ 	.word	0x0000005c
        /*071c*/ 	.word	0x00000110
        /*0720*/ 	.short	0x010a
        /*0722*/ 	.byte	0xff
	.zero		1


	//   ....[100]....
        /*0724*/ 	.word	0x00005a00
        /*0728*/ 	.word	0x000000ff
        /*072c*/ 	.word	0x000000d0
        /*0730*/ 	.short	0x010a
        /*0732*/ 	.byte	0x2b
	.zero		1


	//   ....[101]....
        /*0734*/ 	.word	0x00005ae0
        /*0738*/ 	.word	0x000000ff
        /*073c*/ 	.word	0x00000000
        /*0740*/ 	.short	0x0101
        /*0742*/ 	.byte	0x04
	.zero		1


	//   ....[102]....
        /*0744*/ 	.word	0x00005b40
        /*0748*/ 	.word	0x0000005c
        /*074c*/ 	.word	0x00000110
        /*0750*/ 	.short	0x010a
        /*0752*/ 	.byte	0xff
	.zero		1


	//   ....[103]....
        /*0754*/ 	.word	0x00005f10
        /*0758*/ 	.word	0x000000ff
        /*075c*/ 	.word	0x00000000
        /*0760*/ 	.short	0x0101
        /*0762*/ 	.byte	0x05
	.zero		1


	//   ....[104]....
        /*0764*/ 	.word	0x000067a0
        /*0768*/ 	.word	0x00000003
        /*076c*/ 	.word	0x00000160
        /*0770*/ 	.short	0x010a
        /*0772*/ 	.byte	0xff
	.zero		1


	//   ....[105]....
        /*0774*/ 	.word	0x00006800
        /*0778*/ 	.word	0x00000002
        /*077c*/ 	.word	0x00000068
        /*0780*/ 	.short	0x010a
        /*0782*/ 	.byte	0xff
	.zero		1


	//   ....[106]....
        /*0784*/ 	.word	0x00006860
        /*0788*/ 	.word	0x00000002
        /*078c*/ 	.word	0x00000068
        /*0790*/ 	.short	0x010a
        /*0792*/ 	.byte	0xff
	.zero		1


	//   ....[107]....
        /*0794*/ 	.word	0x000068b0
        /*0798*/ 	.word	0x00000002
        /*079c*/ 	.word	0x000000f0
        /*07a0*/ 	.short	0x010a
        /*07a2*/ 	.byte	0xff
	.zero		1


	//   ....[108]....
        /*07a4*/ 	.word	0x00006910
        /*07a8*/ 	.word	0x00000000
        /*07ac*/ 	.word	0x00000000
        /*07b0*/ 	.short	0x010a
        /*07b2*/ 	.byte	0xff
	.zero		1


	//   ....[109]....
        /*07b4*/ 	.word	0x00006970
        /*07b8*/ 	.word	0x00000000
        /*07bc*/ 	.word	0x00000000
        /*07c0*/ 	.short	0x010a
        /*07c2*/ 	.byte	0xff
	.zero		1


	//   ....[110]....
        /*07c4*/ 	.word	0x000069d0
        /*07c8*/ 	.word	0x00000000
        /*07cc*/ 	.word	0x00000000
        /*07d0*/ 	.short	0x010a
        /*07d2*/ 	.byte	0xff
	.zero		1


	//   ....[111]....
        /*07d4*/ 	.word	0x00006a30
        /*07d8*/ 	.word	0x00000000
        /*07dc*/ 	.word	0x00000000
        /*07e0*/ 	.short	0x010a
        /*07e2*/ 	.byte	0xff
	.zero		1


	//   ....[112]....
        /*07e4*/ 	.word	0x00006a90
        /*07e8*/ 	.word	0x00000000
        /*07ec*/ 	.word	0x00000000
        /*07f0*/ 	.short	0x010a
        /*07f2*/ 	.byte	0xff
	.zero		1


	//   ....[113]....
        /*07f4*/ 	.word	0x00006af0
        /*07f8*/ 	.word	0x00000000
        /*07fc*/ 	.word	0x00000000
        /*0800*/ 	.short	0x010a
        /*0802*/ 	.byte	0xff
	.zero		1


	//   ....[114]....
        /*0804*/ 	.word	0x00006b50
        /*0808*/ 	.word	0x00000000
        /*080c*/ 	.word	0x00000000
        /*0810*/ 	.short	0x010a
        /*0812*/ 	.byte	0xff
	.zero		1


	//   ....[115]....
        /*0814*/ 	.word	0x00006bb0
        /*0818*/ 	.word	0x00000000
        /*081c*/ 	.word	0x00000000
        /*0820*/ 	.short	0x010a
        /*0822*/ 	.byte	0xff
	.zero		1


	//   ....[116]....
        /*0824*/ 	.word	0x00006c10
        /*0828*/ 	.word	0x00000000
        /*082c*/ 	.word	0x00000000
        /*0830*/ 	.short	0x010a
        /*0832*/ 	.byte	0xff
	.zero		1


	//   ....[117]....
        /*0834*/ 	.word	0x00006c70
        /*0838*/ 	.word	0x00000000
        /*083c*/ 	.word	0x00000000
        /*0840*/ 	.short	0x010a
        /*0842*/ 	.byte	0xff
	.zero		1


	//   ....[118]....
        /*0844*/ 	.word	0x00006cd0
        /*0848*/ 	.word	0x00000000
        /*084c*/ 	.word	0x00000000
        /*0850*/ 	.short	0x010a
        /*0852*/ 	.byte	0xff
	.zero		1


	//   ....[119]....
        /*0854*/ 	.word	0x00006d30
        /*0858*/ 	.word	0x00000000
        /*085c*/ 	.word	0x00000000
        /*0860*/ 	.short	0x010a
        /*0862*/ 	.byte	0xff
	.zero		1


	//   ....[120]....
        /*0864*/ 	.word	0x00006d80
        /*0868*/ 	.word	0x00000000
        /*086c*/ 	.word	0x00000150
        /*0870*/ 	.short	0x010a
        /*0872*/ 	.byte	0xff
	.zero		1


	//   ....[121]....
        /*0874*/ 	.word	0x00006de0
        /*0878*/ 	.word	0x00000000
        /*087c*/ 	.word	0x00000100
        /*0880*/ 	.short	0x010a
        /*0882*/ 	.byte	0xff
	.zero		1


	//   ....[122]....
        /*0884*/ 	.word	0x00006e30
        /*0888*/ 	.word	0x00000000
        /*088c*/ 	.word	0x000000f0
        /*0890*/ 	.short	0x010a
        /*0892*/ 	.byte	0xff
	.zero		1


	//   ....[123]....
        /*0894*/ 	.word	0x00006e90
        /*0898*/ 	.word	0x00000000
        /*089c*/ 	.word	0x00000100
        /*08a0*/ 	.short	0x010a
        /*08a2*/ 	.byte	0xff
	.zero		1


	//   ....[124]....
        /*08a4*/ 	.word	0x00006ee0
        /*08a8*/ 	.word	0x00000000
        /*08ac*/ 	.word	0x000000f0
        /*08b0*/ 	.short	0x010a
        /*08b2*/ 	.byte	0xff
	.zero		1


	//   ....[125]....
        /*08b4*/ 	.word	0x00006f40
        /*08b8*/ 	.word	0x00000003
        /*08bc*/ 	.word	0x00000130
        /*08c0*/ 	.short	0x010a
        /*08c2*/ 	.byte	0xff
	.zero		1


	//   ....[126]....
        /*08c4*/ 	.word	0x00006fa0
        /*08c8*/ 	.word	0x00000000
        /*08cc*/ 	.word	0x00000000
        /*08d0*/ 	.short	0x010a
        /*08d2*/ 	.byte	0xff
	.zero		1


	//   ....[127]....
        /*08d4*/ 	.word	0x00007000
        /*08d8*/ 	.word	0x00000000
        /*08dc*/ 	.word	0x00000000
        /*08e0*/ 	.short	0x010a
        /*08e2*/ 	.byte	0xff
	.zero		1


	//   ....[128]....
        /*08e4*/ 	.word	0x00007060
        /*08e8*/ 	.word	0x00000000
        /*08ec*/ 	.word	0x00000000
        /*08f0*/ 	.short	0x010a
        /*08f2*/ 	.byte	0xff
	.zero		1


	//   ....[129]....
        /*08f4*/ 	.word	0x000070c0
        /*08f8*/ 	.word	0x00000000
        /*08fc*/ 	.word	0x00000000
        /*0900*/ 	.short	0x010a
        /*0902*/ 	.byte	0xff
	.zero		1


	//   ....[130]....
        /*0904*/ 	.word	0x00007120
        /*0908*/ 	.word	0x00000000
        /*090c*/ 	.word	0x00000000
        /*0910*/ 	.short	0x010a
        /*0912*/ 	.byte	0xff
	.zero		1


	//   ....[131]....
        /*0914*/ 	.word	0x00007170
        /*0918*/ 	.word	0x00000000
        /*091c*/ 	.word	0x000000f0
        /*0920*/ 	.short	0x010a
        /*0922*/ 	.byte	0xff
	.zero		1


	//   ....[132]....
        /*0924*/ 	.word	0x000071d0
        /*0928*/ 	.word	0x00000000
        /*092c*/ 	.word	0x000000e8
        /*0930*/ 	.short	0x010a
        /*0932*/ 	.byte	0xff
	.zero		1


	//   ....[133]....
        /*0934*/ 	.word	0x00007230
        /*0938*/ 	.word	0x00000003
        /*093c*/ 	.word	0x000000d8
        /*0940*/ 	.short	0x010a
        /*0942*/ 	.byte	0xff
	.zero		1


	//   ....[134]....
        /*0944*/ 	.word	0x00007280
        /*0948*/ 	.word	0x00000000
        /*094c*/ 	.word	0x000000f0
        /*0950*/ 	.short	0x010a
        /*0952*/ 	.byte	0xff
	.zero		1


	//   ....[135]....
        /*0954*/ 	.word	0x000072e0
        /*0958*/ 	.word	0x00000000
        /*095c*/ 	.word	0x000000d0
        /*0960*/ 	.short	0x010a
        /*0962*/ 	.byte	0xff
	.zero		1


	//   ....[136]....
        /*0964*/ 	.word	0x00007330
        /*0968*/ 	.word	0x0000005c
        /*096c*/ 	.word	0x00000110
        /*0970*/ 	.short	0x010a
        /*0972*/ 	.byte	0xff
	.zero		1


	//----- nvinfo : EIATTR_NUM_MBARRIERS
	.align		4
.L_47:
        /*0974*/ 	.byte	0x03, 0x38
        /*0976*/ 	.short	0x002e


	//----- nvinfo : EIATTR_EXIT_INSTR_OFFSETS
	.align		4
        /*0978*/ 	.byte	0x04, 0x1c
        /*097a*/ 	.short	(.L_49 - .L_48)


	//   ....[0]....
.L_48:
        /*097c*/ 	.word	0x00002ae0


	//   ....[1]....
        /*0980*/ 	.word	0x00002fd0


	//   ....[2]....
        /*0984*/ 	.word	0x00003030


	//   ....[3]....
        /*0988*/ 	.word	0x00003f70


	//   ....[4]....
        /*098c*/ 	.word	0x00004aa0


	//   ....[5]....
        /*0990*/ 	.word	0x00004ae0


	//   ....[6]....
        /*0994*/ 	.word	0x00006790


	//----- nvinfo : EIATTR_MAX_THREADS
	.align		4
.L_49:
        /*0998*/ 	.byte	0x04, 0x05
        /*099a*/ 	.short	(.L_51 - .L_50)
.L_50:
        /*099c*/ 	.word	0x00000100
        /*09a0*/ 	.word	0x00000001
        /*09a4*/ 	.word	0x00000001


	//----- nvinfo : EIATTR_CRS_STACK_SIZE
	.align		4
.L_51:
        /*09a8*/ 	.byte	0x04, 0x1e
        /*09aa*/ 	.short	(.L_53 - .L_52)
.L_52:
        /*09ac*/ 	.word	0x00000000


	//----- nvinfo : EIATTR_CBANK_PARAM_SIZE
	.align		4
.L_53:
        /*09b0*/ 	.byte	0x03, 0x19
        /*09b2*/ 	.short	0x0800


	//----- nvinfo : EIATTR_PARAM_CBANK
	.align		4
        /*09b4*/ 	.byte	0x04, 0x0a
        /*09b6*/ 	.short	(.L_55 - .L_54)
	.align		4
.L_54:
        /*09b8*/ 	.word	index@(.nv.constant0._ZN7cutlass13device_kernelINS_4gemm6kernel13GemmUniversalIN4cute5tupleIJiiiiEEENS1_10collective13CollectiveMmaINS1_35MainloopSm100TmaUmmaWarpSpecializedILi13ELi2ELi4ENS5_IJNS4_1CILi1EEESB_SB_EEEEENS5_IJNSA_ILi64EEESE_NSA_ILi128EEEEEENS_12float_e5m2_tENS5_IJSB_llEEENS_12float_e4m3_tESI_NS4_8TiledMMAINS4_8MMA_AtomIJNS4_10MMA_TraitsINS4_19SM100_MMA_F8F6F4_SSEJSH_SJ_fSE_SE_NS4_17integral_constantINS4_4UMMA5MajorELSQ_1EEESR_NSO_INSP_7ScaleInELSS_0EEEST_EEEEEENS4_6LayoutISC_NS5_IJNSA_ILi0EEESX_SX_EEEEENS5_IJNS4_10UnderscoreES10_S10_EEEEENS4_13SM90_TMA_LOADENS4_14ComposedLayoutINS4_7SwizzleILi2ELi4ELi3EEENS4_18smem_ptr_flag_bitsILi8EEENSW_INS5_IJSE_NSA_ILi8EEEEEENS5_IJSB_SE_EEEEEEEvNS4_8identityES13_S1D_vS1E_EENS_8epilogue10collective18CollectiveEpilogueINS1G_23Sm100TmaWarpSpecializedILi1ELi1ELi32ELb0ELb0EEEJSG_NS5_IJNSW_ISE_SB_EES1L_EEESH_NS5_IJlSB_lEEESH_S1N_NS1G_6fusion15FusionCallbacksIS1K_NS1O_17LinearCombinationISH_fSH_fLNS_15FloatRoundStyleE2EEESG_S1M_JEEENS4_5SM1004TMEM4LOAD26SM100_TMEM_LOAD_16dp32b32xES13_NS14_IS16_S18_NSW_INS5_IJS19_SE_EEENS5_IJSE_SB_EEEEEEENS4_39AutoVectorizingCopyWithAssumedAlignmentILi128EEENS4_14SM90_TMA_STOREES21_S23_S23_EEEvvEEEEvNT_6ParamsE)
        /*09bc*/ 	.short	0x0380
        /*09be*/ 	.short	0x0800


	//----- nvinfo : EIATTR_SW_WAR
	.align		4
.L_55:
        /*09c0*/ 	.byte	0x04, 0x36
        /*09c2*/ 	.short	(.L_57 - .L_56)
.L_56:
        /*09c4*/ 	.word	0x00000008
.L_57:


//--------------------- .nv.callgraph             --------------------------
	.section	.nv.callgraph,"",@"SHT_CUDA_CALLGRAPH"
	.align	4
	.sectionentsize	8
	.align		4
        /*0000*/ 	.word	0x00000000
	.align		4
        /*0004*/ 	.word	0xffffffff
	.align		4
        /*0008*/ 	.word	index@(_ZN7cutlass13device_kernelINS_4gemm6kernel13GemmUniversalIN4cute5tupleIJiiiiEEENS1_10collective13CollectiveMmaINS1_35MainloopSm100TmaUmmaWarpSpecializedILi13ELi2ELi4ENS5_IJNS4_1CILi1EEESB_SB_EEEEENS5_IJNSA_ILi64EEESE_NSA_ILi128EEEEEENS_12float_e5m2_tENS5_IJSB_llEEENS_12float_e4m3_tESI_NS4_8TiledMMAINS4_8MMA_AtomIJNS4_10MMA_TraitsINS4_19SM100_MMA_F8F6F4_SSEJSH_SJ_fSE_SE_NS4_17integral_constantINS4_4UMMA5MajorELSQ_1EEESR_NSO_INSP_7ScaleInELSS_0EEEST_EEEEEENS4_6LayoutISC_NS5_IJNSA_ILi0EEESX_SX_EEEEENS5_IJNS4_10UnderscoreES10_S10_EEEEENS4_13SM90_TMA_LOADENS4_14ComposedLayoutINS4_7SwizzleILi2ELi4ELi3EEENS4_18smem_ptr_flag_bitsILi8EEENSW_INS5_IJSE_NSA_ILi8EEEEEENS5_IJSB_SE_EEEEEEEvNS4_8identityES13_S1D_vS1E_EENS_8epilogue10collective18CollectiveEpilogueINS1G_23Sm100TmaWarpSpecializedILi1ELi1ELi32ELb0ELb0EEEJSG_NS5_IJNSW_ISE_SB_EES1L_EEESH_NS5_IJlSB_lEEESH_S1N_NS1G_6fusion15FusionCallbacksIS1K_NS1O_17LinearCombinationISH_fSH_fLNS_15FloatRoundStyleE2EEESG_S1M_JEEENS4_5SM1004TMEM4LOAD26SM100_TMEM_LOAD_16dp32b32xES13_NS14_IS16_S18_NSW_INS5_IJS19_SE_EEENS5_IJSE_SB_EEEEEEENS4_39AutoVectorizingCopyWithAssumedAlignmentILi128EEENS4_14SM90_TMA_STOREES21_S23_S23_EEEvvEEEEvNT_6ParamsE)
	.align		4
        /*000c*/ 	.word	index@(__assertfail)
	.align		4
        /*0010*/ 	.word	0x00000000
	.align		4
        /*0014*/ 	.word	0xfffffffe
	.align		4
        /*0018*/ 	.word	0x00000000
	.align		4
        /*001c*/ 	.word	0xfffffffd
	.align		4
        /*0020*/ 	.word	0x00000000
	.align		4
        /*0024*/ 	.word	0xfffffffc


//--------------------- .nv.constant4             --------------------------
	.section	.nv.constant4,"a",@progbits
	.align	8
	.align		8
.nv.constant4:
        /*0000*/ 	.dword	__assertfail
	.align		8
        /*0008*/ 	.dword	__unnamed_1
	.align		8
        /*0010*/ 	.dword	__unnamed_2
	.align		8
        /*0018*/ 	.dword	_ZN40_INTERNAL_415397e3_4_k_cu_0df4f9fa_261094cuda3std3__45__cpo5beginE
	.align		8
        /*0020*/ 	.dword	_ZN40_INTERNAL_415397e3_4_k_cu_0df4f9fa_261094cuda3std3__45__cpo3endE
	.align		8
        /*0028*/ 	.dword	_ZN40_INTERNAL_415397e3_4_k_cu_0df4f9fa_261094cuda3std3__45__cpo6cbeginE
	.align		8
        /*0030*/ 	.dword	_ZN40_INTERNAL_415397e3_4_k_cu_0df4f9fa_261094cuda3std3__45__cpo4cendE
	.align		8
        /*0038*/ 	.dword	_ZN40_INTERNAL_415397e3_4_k_cu_0df4f9fa_261094cuda3std3__442_GLOBAL__N__415397e3_4_k_cu_0df4f9fa_261096ignoreE
	.align		8
        /*0040*/ 	.dword	_ZN40_INTERNAL_415397e3_4_k_cu_0df4f9fa_261094cuda3std3__419piecewise_constructE
	.align		8
        /*0048*/ 	.dword	_ZN40_INTERNAL_415397e3_4_k_cu_0df4f9fa_261094cuda3std3__48in_placeE
	.align		8
        /*0050*/ 	.dword	_ZN40_INTERNAL_415397e3_4_k_cu_0df4f9fa_261094cuda3std6ranges3__45__cpo4swapE
	.align		8
        /*0058*/ 	.dword	_ZN40_INTERNAL_415397e3_4_k_cu_0df4f9fa_261094cuda3std6ranges3__45__cpo9iter_moveE
	.align		8
        /*0060*/ 	.dword	_ZN40_INTERNAL_415397e3_4_k_cu_0df4f9fa_261094cute7productE
	.align		8
        /*0068*/ 	.dword	_ZN40_INTERNAL_415397e3_4_k_cu_0df4f9fa_261094cute1_E
	.align		8
        /*0070*/ 	.dword	$str$25
	.align		8
        /*0078*/ 	.dword	$str$26
	.align		8
        /*0080*/ 	.dword	$str$27
	.align		8
        /*0088*/ 	.dword	$str$28


//--------------------- .text._ZN7cutlass13device_kernelINS_4gemm6kernel13GemmUniversalIN4cute5tupleIJiiiiEEENS1_10collective13CollectiveMmaINS1_35MainloopSm100TmaUmmaWarpSpecializedILi13ELi2ELi4ENS5_IJNS4_1CILi1EEESB_SB_EEEEENS5_IJNSA_ILi64EEESE_NSA_ILi128EEEEEENS_12float_e5m2_tENS5_IJSB_llEEENS_12float_e4m3_tESI_NS4_8TiledMMAINS4_8MMA_AtomIJNS4_10MMA_TraitsINS4_19SM100_MMA_F8F6F4_SSEJSH_SJ_fSE_SE_NS4_17integral_constantINS4_4UMMA5MajorELSQ_1EEESR_NSO_INSP_7ScaleInELSS_0EEEST_EEEEEENS4_6LayoutISC_NS5_IJNSA_ILi0EEESX_SX_EEEEENS5_IJNS4_10UnderscoreES10_S10_EEEEENS4_13SM90_TMA_LOADENS4_14ComposedLayoutINS4_7SwizzleILi2ELi4ELi3EEENS4_18smem_ptr_flag_bitsILi8EEENSW_INS5_IJSE_NSA_ILi8EEEEEENS5_IJSB_SE_EEEEEEEvNS4_8identityES13_S1D_vS1E_EENS_8epilogue10collective18CollectiveEpilogueINS1G_23Sm100TmaWarpSpecializedILi1ELi1ELi32ELb0ELb0EEEJSG_NS5_IJNSW_ISE_SB_EES1L_EEESH_NS5_IJlSB_lEEESH_S1N_NS1G_6fusion15FusionCallbacksIS1K_NS1O_17LinearCombinationISH_fSH_fLNS_15FloatRoundStyleE2EEESG_S1M_JEEENS4_5SM1004TMEM4LOAD26SM100_TMEM_LOAD_16dp32b32xES13_NS14_IS16_S18_NSW_INS5_IJS19_SE_EEENS5_IJSE_SB_EEEEEEENS4_39AutoVectorizingCopyWithAssumedAlignmentILi128EEENS4_14SM90_TMA_STOREES21_S23_S23_EEEvvEEEEvNT_6ParamsE --------------------------
	.section	.text._ZN7cutlass13device_kernelINS_4gemm6kernel13GemmUniversalIN4cute5tupleIJiiiiEEENS1_10collective13CollectiveMmaINS1_35MainloopSm100TmaUmmaWarpSpecializedILi13ELi2ELi4ENS5_IJNS4_1CILi1EEESB_SB_EEEEENS5_IJNSA_ILi64EEESE_NSA_ILi128EEEEEENS_12float_e5m2_tENS5_IJSB_llEEENS_12float_e4m3_tESI_NS4_8TiledMMAINS4_8MMA_AtomIJNS4_10MMA_TraitsINS4_19SM100_MMA_F8F6F4_SSEJSH_SJ_fSE_SE_NS4_17integral_constantINS4_4UMMA5MajorELSQ_1EEESR_NSO_INSP_7ScaleInELSS_0EEEST_EEEEEENS4_6LayoutISC_NS5_IJNSA_ILi0EEESX_SX_EEEEENS5_IJNS4_10UnderscoreES10_S10_EEEEENS4_13SM90_TMA_LOADENS4_14ComposedLayoutINS4_7SwizzleILi2ELi4ELi3EEENS4_18smem_ptr_flag_bitsILi8EEENSW_INS5_IJSE_NSA_ILi8EEEEEENS5_IJSB_SE_EEEEEEEvNS4_8identityES13_S1D_vS1E_EENS_8epilogue10collective18CollectiveEpilogueINS1G_23Sm100TmaWarpSpecializedILi1ELi1ELi32ELb0ELb0EEEJSG_NS5_IJNSW_ISE_SB_EES1L_EEESH_NS5_IJlSB_lEEESH_S1N_NS1G_6fusion15FusionCallbacksIS1K_NS1O_17LinearCombinationISH_fSH_fLNS_15FloatRoundStyleE2EEESG_S1M_JEEENS4_5SM1004TMEM4LOAD26SM100_TMEM_LOAD_16dp32b32xES13_NS14_IS16_S18_NSW_INS5_IJS19_SE_EEENS5_IJSE_SB_EEEEEEENS4_39AutoVectorizingCopyWithAssumedAlignmentILi128EEENS4_14SM90_TMA_STOREES21_S23_S23_EEEvvEEEEvNT_6ParamsE,"ax",@progbits
	.align	128
.text._ZN7cutlass13device_kernelINS_4gemm6kernel13GemmUniversalIN4cute5tupleIJiiiiEEENS1_10collective13CollectiveMmaINS1_35MainloopSm100TmaUmmaWarpSpecializedILi13ELi2ELi4ENS5_IJNS4_1CILi1EEESB_SB_EEEEENS5_IJNSA_ILi64EEESE_NSA_ILi128EEEEEENS_12float_e5m2_tENS5_IJSB_llEEENS_12float_e4m3_tESI_NS4_8TiledMMAINS4_8MMA_AtomIJNS4_10MMA_TraitsINS4_19SM100_MMA_F8F6F4_SSEJSH_SJ_fSE_SE_NS4_17integral_constantINS4_4UMMA5MajorELSQ_1EEESR_NSO_INSP_7ScaleInELSS_0EEEST_EEEEEENS4_6LayoutISC_NS5_IJNSA_ILi0EEESX_SX_EEEEENS5_IJNS4_10UnderscoreES10_S10_EEEEENS4_13SM90_TMA_LOADENS4_14ComposedLayoutINS4_7SwizzleILi2ELi4ELi3EEENS4_18smem_ptr_flag_bitsILi8EEENSW_INS5_IJSE_NSA_ILi8EEEEEENS5_IJSB_SE_EEEEEEEvNS4_8identityES13_S1D_vS1E_EENS_8epilogue10collective18CollectiveEpilogueINS1G_23Sm100TmaWarpSpecializedILi1ELi1ELi32ELb0ELb0EEEJSG_NS5_IJNSW_ISE_SB_EES1L_EEESH_NS5_IJlSB_lEEESH_S1N_NS1G_6fusion15FusionCallbacksIS1K_NS1O_17LinearCombinationISH_fSH_fLNS_15FloatRoundStyleE2EEESG_S1M_JEEENS4_5SM1004TMEM4LOAD26SM100_TMEM_LOAD_16dp32b32xES13_NS14_IS16_S18_NSW_INS5_IJS19_SE_EEENS5_IJSE_SB_EEEEEEENS4_39AutoVectorizingCopyWithAssumedAlignmentILi128EEENS4_14SM90_TMA_STOREES21_S23_S23_EEEvvEEEEvNT_6ParamsE:
        .type           _ZN7cutlass13device_kernelINS_4gemm6kernel13GemmUniversalIN4cute5tupleIJiiiiEEENS1_10collective13CollectiveMmaINS1_35MainloopSm100TmaUmmaWarpSpecializedILi13ELi2ELi4ENS5_IJNS4_1CILi1EEESB_SB_EEEEENS5_IJNSA_ILi64EEESE_NSA_ILi128EEEEEENS_12float_e5m2_tENS5_IJSB_llEEENS_12float_e4m3_tESI_NS4_8TiledMMAINS4_8MMA_AtomIJNS4_10MMA_TraitsINS4_19SM100_MMA_F8F6F4_SSEJSH_SJ_fSE_SE_NS4_17integral_constantINS4_4UMMA5MajorELSQ_1EEESR_NSO_INSP_7ScaleInELSS_0EEEST_EEEEEENS4_6LayoutISC_NS5_IJNSA_ILi0EEESX_SX_EEEEENS5_IJNS4_10UnderscoreES10_S10_EEEEENS4_13SM90_TMA_LOADENS4_14ComposedLayoutINS4_7SwizzleILi2ELi4ELi3EEENS4_18smem_ptr_flag_bitsILi8EEENSW_INS5_IJSE_NSA_ILi8EEEEEENS5_IJSB_SE_EEEEEEEvNS4_8identityES13_S1D_vS1E_EENS_8epilogue10collective18CollectiveEpilogueINS1G_23Sm100TmaWarpSpecializedILi1ELi1ELi32ELb0ELb0EEEJSG_NS5_IJNSW_ISE_SB_EES1L_EEESH_NS5_IJlSB_lEEESH_S1N_NS1G_6fusion15FusionCallbacksIS1K_NS1O_17LinearCombinationISH_fSH_fLNS_15FloatRoundStyleE2EEESG_S1M_JEEENS4_5SM1004TMEM4LOAD26SM100_TMEM_LOAD_16dp32b32xES13_NS14_IS16_S18_NSW_INS5_IJS19_SE_EEENS5_IJSE_SB_EEEEEEENS4_39AutoVectorizingCopyWithAssumedAlignmentILi128EEENS4_14SM90_TMA_STOREES21_S23_S23_EEEvvEEEEvNT_6ParamsE,@function
        .size           _ZN7cutlass13device_kernelINS_4gemm6kernel13GemmUniversalIN4cute5tupleIJiiiiEEENS1_10collective13CollectiveMmaINS1_35MainloopSm100TmaUmmaWarpSpecializedILi13ELi2ELi4ENS5_IJNS4_1CILi1EEESB_SB_EEEEENS5_IJNSA_ILi64EEESE_NSA_ILi128EEEEEENS_12float_e5m2_tENS5_IJSB_llEEENS_12float_e4m3_tESI_NS4_8TiledMMAINS4_8MMA_AtomIJNS4_10MMA_TraitsINS4_19SM100_MMA_F8F6F4_SSEJSH_SJ_fSE_SE_NS4_17integral_constantINS4_4UMMA5MajorELSQ_1EEESR_NSO_INSP_7ScaleInELSS_0EEEST_EEEEEENS4_6LayoutISC_NS5_IJNSA_ILi0EEESX_SX_EEEEENS5_IJNS4_10UnderscoreES10_S10_EEEEENS4_13SM90_TMA_LOADENS4_14ComposedLayoutINS4_7SwizzleILi2ELi4ELi3EEENS4_18smem_ptr_flag_bitsILi8EEENSW_INS5_IJSE_NSA_ILi8EEEEEENS5_IJSB_SE_EEEEEEEvNS4_8identityES13_S1D_vS1E_EENS_8epilogue10collective18CollectiveEpilogueINS1G_23Sm100TmaWarpSpecializedILi1ELi1ELi32ELb0ELb0EEEJSG_NS5_IJNSW_ISE_SB_EES1L_EEESH_NS5_IJlSB_lEEESH_S1N_NS1G_6fusion15FusionCallbacksIS1K_NS1O_17LinearCombinationISH_fSH_fLNS_15FloatRoundStyleE2EEESG_S1M_JEEENS4_5SM1004TMEM4LOAD26SM100_TMEM_LOAD_16dp32b32xES13_NS14_IS16_S18_NSW_INS5_IJS19_SE_EEENS5_IJSE_SB_EEEEEEENS4_39AutoVectorizingCopyWithAssumedAlignmentILi128EEENS4_14SM90_TMA_STOREES21_S23_S23_EEEvvEEEEvNT_6ParamsE,(.L_x_156 - _ZN7cutlass13device_kernelINS_4gemm6kernel13GemmUniversalIN4cute5tupleIJiiiiEEENS1_10collective13CollectiveMmaINS1_35MainloopSm100TmaUmmaWarpSpecializedILi13ELi2ELi4ENS5_IJNS4_1CILi1EEESB_SB_EEEEENS5_IJNSA_ILi64EEESE_NSA_ILi128EEEEEENS_12float_e5m2_tENS5_IJSB_llEEENS_12float_e4m3_tESI_NS4_8TiledMMAINS4_8MMA_AtomIJNS4_10MMA_TraitsINS4_19SM100_MMA_F8F6F4_SSEJSH_SJ_fSE_SE_NS4_17integral_constantINS4_4UMMA5MajorELSQ_1EEESR_NSO_INSP_7ScaleInELSS_0EEEST_EEEEEENS4_6LayoutISC_NS5_IJNSA_ILi0EEESX_SX_EEEEENS5_IJNS4_10UnderscoreES10_S10_EEEEENS4_13SM90_TMA_LOADENS4_14ComposedLayoutINS4_7SwizzleILi2ELi4ELi3EEENS4_18smem_ptr_flag_bitsILi8EEENSW_INS5_IJSE_NSA_ILi8EEEEEENS5_IJSB_SE_EEEEEEEvNS4_8identityES13_S1D_vS1E_EENS_8epilogue10collective18CollectiveEpilogueINS1G_23Sm100TmaWarpSpecializedILi1ELi1ELi32ELb0ELb0EEEJSG_NS5_IJNSW_ISE_SB_EES1L_EEESH_NS5_IJlSB_lEEESH_S1N_NS1G_6fusion15FusionCallbacksIS1K_NS1O_17LinearCombinationISH_fSH_fLNS_15FloatRoundStyleE2EEESG_S1M_JEEENS4_5SM1004TMEM4LOAD26SM100_TMEM_LOAD_16dp32b32xES13_NS14_IS16_S18_NSW_INS5_IJS19_SE_EEENS5_IJSE_SB_EEEEEEENS4_39AutoVectorizingCopyWithAssumedAlignmentILi128EEENS4_14SM90_TMA_STOREES21_S23_S23_EEEvvEEEEvNT_6ParamsE)
        .other          _ZN7cutlass13device_kernelINS_4gemm6kernel13GemmUniversalIN4cute5tupleIJiiiiEEENS1_10collective13CollectiveMmaINS1_35MainloopSm100TmaUmmaWarpSpecializedILi13ELi2ELi4ENS5_IJNS4_1CILi1EEESB_SB_EEEEENS5_IJNSA_ILi64EEESE_NSA_ILi128EEEEEENS_12float_e5m2_tENS5_IJSB_llEEENS_12float_e4m3_tESI_NS4_8TiledMMAINS4_8MMA_AtomIJNS4_10MMA_TraitsINS4_19SM100_MMA_F8F6F4_SSEJSH_SJ_fSE_SE_NS4_17integral_constantINS4_4UMMA5MajorELSQ_1EEESR_NSO_INSP_7ScaleInELSS_0EEEST_EEEEEENS4_6LayoutISC_NS5_IJNSA_ILi0EEESX_SX_EEEEENS5_IJNS4_10UnderscoreES10_S10_EEEEENS4_13SM90_TMA_LOADENS4_14ComposedLayoutINS4_7SwizzleILi2ELi4ELi3EEENS4_18smem_ptr_flag_bitsILi8EEENSW_INS5_IJSE_NSA_ILi8EEEEEENS5_IJSB_SE_EEEEEEEvNS4_8identityES13_S1D_vS1E_EENS_8epilogue10collective18CollectiveEpilogueINS1G_23Sm100TmaWarpSpecializedILi1ELi1ELi32ELb0ELb0EEEJSG_NS5_IJNSW_ISE_SB_EES1L_EEESH_NS5_IJlSB_lEEESH_S1N_NS1G_6fusion15FusionCallbacksIS1K_NS1O_17LinearCombinationISH_fSH_fLNS_15FloatRoundStyleE2EEESG_S1M_JEEENS4_5SM1004TMEM4LOAD26SM100_TMEM_LOAD_16dp32b32xES13_NS14_IS16_S18_NSW_INS5_IJS19_SE_EEENS5_IJSE_SB_EEEEEEENS4_39AutoVectorizingCopyWithAssumedAlignmentILi128EEENS4_14SM90_TMA_STOREES21_S23_S23_EEEvvEEEEvNT_6ParamsE,@"STO_CUDA_ENTRY STV_DEFAULT"
_ZN7cutlass13device_kernelINS_4gemm6kernel13GemmUniversalIN4cute5tupleIJiiiiEEENS1_10collective13CollectiveMmaINS1_35MainloopSm100TmaUmmaWarpSpecializedILi13ELi2ELi4ENS5_IJNS4_1CILi1EEESB_SB_EEEEENS5_IJNSA_ILi64EEESE_NSA_ILi128EEEEEENS_12float_e5m2_tENS5_IJSB_llEEENS_12float_e4m3_tESI_NS4_8TiledMMAINS4_8MMA_AtomIJNS4_10MMA_TraitsINS4_19SM100_MMA_F8F6F4_SSEJSH_SJ_fSE_SE_NS4_17integral_constantINS4_4UMMA5MajorELSQ_1EEESR_NSO_INSP_7ScaleInELSS_0EEEST_EEEEEENS4_6LayoutISC_NS5_IJNSA_ILi0EEESX_SX_EEEEENS5_IJNS4_10UnderscoreES10_S10_EEEEENS4_13SM90_TMA_LOADENS4_14ComposedLayoutINS4_7SwizzleILi2ELi4ELi3EEENS4_18smem_ptr_flag_bitsILi8EEENSW_INS5_IJSE_NSA_ILi8EEEEEENS5_IJSB_SE_EEEEEEEvNS4_8identityES13_S1D_vS1E_EENS_8epilogue10collective18CollectiveEpilogueINS1G_23Sm100TmaWarpSpecializedILi1ELi1ELi32ELb0ELb0EEEJSG_NS5_IJNSW_ISE_SB_EES1L_EEESH_NS5_IJlSB_lEEESH_S1N_NS1G_6fusion15FusionCallbacksIS1K_NS1O_17LinearCombinationISH_fSH_fLNS_15FloatRoundStyleE2EEESG_S1M_JEEENS4_5SM1004TMEM4LOAD26SM100_TMEM_LOAD_16dp32b32xES13_NS14_IS16_S18_NSW_INS5_IJS19_SE_EEENS5_IJSE_SB_EEEEEEENS4_39AutoVectorizingCopyWithAssumedAlignmentILi128EEENS4_14SM90_TMA_STOREES21_S23_S23_EEEvvEEEEvNT_6ParamsE:
[----:B------:R-:W1:Y:S01]  /*0000*/  LDC R1, c[0x0][0x37c] ;  /* 0x0000df00ff017b82 */ /* 0x000e620000000800 */
[----:B------:R-:W2:Y:S01]  /*0010*/  S2R R101, SR_TID.X ;  /* 0x0000000000657919 */ /* 0x000ea20000002100 */
[----:B------:R-:W3:Y:S01]  /*0020*/  LDCU.64 UR4, c[0x0][0x890] ;  /* 0x00011200ff0477ac */ /* 0x000ee20008000a00 */
[----:B------:R-:W-:Y:S02]  /*0030*/  PRMT R96, RZ, 0x7610, R96 ;  /* 0x00007610ff607816 */ /* 0x000fe40000000060 */
[----:B------:R-:W-:Y:S01]  /*0040*/  ELECT P5, URZ, PT ;  /* 0x0000000000ff782f */ /* 0x000fe200038a0000 */
[----:B------:R-:W4:Y:S01]  /*0050*/  LDCU.64 UR40, c[0x0][0x358] ;  /* 0x00006b00ff2877ac */ /* 0x000f220008000a00 */
[----:B---3--:R-:W-:-:S04]  /*0060*/  UISETP.NE.U32.AND UP0, UPT, UR4, URZ, UPT ;  /* 0x000000ff0400728c */ /* 0x008fc8000bf05070 */
[----:B------:R-:W-:Y:S01]  /*0070*/  UISETP.NE.AND.EX UP0, UPT, UR5, URZ, UPT, UP0 ;  /* 0x000000ff0500728c */ /* 0x000fe2000bf05300 */
[----:B--2---:R-:W-:-:S05]  /*0080*/  SHF.R.U32.HI R104, RZ, 0x5, R101 ;  /* 0x00000005ff687819 */ /* 0x004fca0000011665 */
[----:B------:R-:W2:Y:S02]  /*0090*/  SHFL.IDX PT, R0, R104, RZ, 0x1f ;  /* 0x00001fff68007589 */ /* 0x000ea400000e0000 */
[----:B--2---:R-:W-:Y:S01]  /*00a0*/  R2UR UR8, R0 ;  /* 0x00000000000872ca */ /* 0x004fe200000e0000 */
[----:B-1--4-:R-:W-:-:S14]  /*00b0*/  BRA.U UP0, `(.L_x_0) ;  /* 0x00000001002c7547 */ /* 0x012fdc000b800000 */
[----:B------:R-:W1:Y:S02]  /*00c0*/  LDCU.64 UR6, c[0x0][0x888] ;  /* 0x00011100ff0677ac */ /* 0x000e640008000a00 */
[----:B-1----:R-:W-:-:S04]  /*00d0*/  UISETP.NE.U32.AND UP0, UPT, UR6, URZ, UPT ;  /* 0x000000ff0600728c */ /* 0x002fc8000bf05070 */
[----:B------:R-:W-:-:S09]  /*00e0*/  UISETP.NE.AND.EX UP0, UPT, UR7, URZ, UPT, UP0 ;  /* 0x000000ff0700728c */ /* 0x000fd2000bf05300 */
[----:B------:R-:W-:Y:S05]  /*00f0*/  BRA.U !UP0, `(.L_x_1) ;  /* 0x0000000108107547 */ /* 0x000fea000b800000 */
[----:B------:R-:W1:Y:S02]  /*0100*/  LDC.64 R2, c[0x0][0x888] ;  /* 0x00022200ff027b82 */ /* 0x000e640000000a00 */
[----:B-1----:R1:W5:Y:S01]  /*0110*/  LDG.E R49, desc[UR40][R2.64] ;  /* 0x0000002802317981 */ /* 0x002362000c1e1900 */
[----:B------:R-:W-:Y:S01]  /*0120*/  HFMA2 R96, -RZ, RZ, 0, 5.9604644775390625e-08 ;  /* 0x00000001ff607431 */ /* 0x000fe200000001ff */
[----:B------:R-:W-:Y:S05]  /*0130*/  BRA `(.L_x_0) ;  /* 0x00000000000c7947 */ /* 0x000fea0003800000 */
.L_x_1:
[----:B------:R-:W1:Y:S01]  /*0140*/  LDCU UR6, c[0x0][0x880] ;  /* 0x00011000ff0677ac */ /* 0x000e620008000800 */
[----:B------:R-:W-:Y:S01]  /*0150*/  HFMA2 R96, -RZ, RZ, 0, 5.9604644775390625e-08 ;  /* 0x00000001ff607431 */ /* 0x000fe200000001ff */
[----:B-1----:R-:W-:-:S07]  /*0160*/  MOV R49, UR6 ;  /* 0x0000000600317c02 */ /* 0x002fce0008000f00 */
.L_x_0:
[----:B------:R-:W2:Y:S02]  /*0170*/  LDCU.64 UR6, c[0x0][0x8b0] ;  /* 0x00011600ff0677ac */ /* 0x000ea40008000a00 */
[----:B--2---:R-:W-:-:S04]  /*0180*/  UISETP.NE.U32.AND UP0, UPT, UR6, URZ, UPT ;  /* 0x000000ff0600728c */ /* 0x004fc8000bf05070 */
[----:B------:R-:W-:-:S09]  /*0190*/  UISETP.NE.AND.EX UP0, UPT, UR7, URZ, UPT, UP0 ;  /* 0x000000ff0700728c */ /* 0x000fd2000bf05300 */
[----:B------:R-:W-:Y:S05]  /*01a0*/  BRA.U UP0, `(.L_x_2) ;  /* 0x0000000100247547 */ /* 0x000fea000b800000 */
[----:B------:R-:W2:Y:S02]  /*01b0*/  LDCU.64 UR6, c[0x0][0x8a8] ;  /* 0x00011500ff0677ac */ /* 0x000ea40008000a00 */
[----:B--2---:R-:W-:-:S04]  /*01c0*/  UISETP.NE.U32.AND UP0, UPT, UR6, URZ, UPT ;  /* 0x000000ff0600728c */ /* 0x004fc8000bf05070 */
[----:B------:R-:W-:-:S09]  /*01d0*/  UISETP.NE.AND.EX UP0, UPT, UR7, URZ, UPT, UP0 ;  /* 0x000000ff0700728c */ /* 0x000fd2000bf05300 */
[----:B------:R-:W-:Y:S05]  /*01e0*/  BRA.U !UP0, `(.L_x_3) ;  /* 0x00000001080c7547 */ /* 0x000fea000b800000 */
[----:B-1----:R-:W1:Y:S02]  /*01f0*/  LDC.64 R2, c[0x0][0x8a8] ;  /* 0x00022a00ff027b82 */ /* 0x002e640000000a00 */
[----:B-1----:R2:W5:Y:S01]  /*0200*/  LDG.E R47, desc[UR40][R2.64] ;  /* 0x00000028022f7981 */ /* 0x002562000c1e1900 */
[----:B------:R-:W-:Y:S05]  /*0210*/  BRA `(.L_x_2) ;  /* 0x0000000000087947 */ /* 0x000fea0003800000 */
.L_x_3:
[----:B------:R-:W2:Y:S02]  /*0220*/  LDCU UR6, c[0x0][0x8a0] ;  /* 0x00011400ff0677ac */ /* 0x000ea40008000800 */
[----:B--2---:R-:W-:Y:S02]  /*0230*/  MOV R47, UR6 ;  /* 0x00000006002f7c02 */ /* 0x004fe40008000f00 */
.L_x_2:
[----:B------:R-:W-:Y:S01]  /*0240*/  IMAD.U32 R0, RZ, RZ, UR8 ;  /* 0x00000008ff007e24 */ /* 0x000fe2000f8e00ff */
[----:B------:R-:W-:Y:S04]  /*0250*/  BSSY.RECONVERGENT B0, `(.L_x_4) ;  /* 0x000000c000007945 */ /* 0x000fe80003800200 */
[C---:B------:R-:W-:Y:S02]  /*0260*/  ISETP.NE.OR P1, PT, R0.reuse, 0x1, !P5 ;  /* 0x000000010000780c */ /* 0x040fe40006f25670 */
[----:B------:R-:W-:-:S11]  /*0270*/  ISETP.NE.OR P0, PT, R0, 0x3, !P5 ;  /* 0x000000030000780c */ /* 0x000fd60006f05670 */
[----:B------:R-:W-:Y:S05]  /*0280*/  @P1 BRA `(.L_x_5) ;  /* 0x0000000000201947 */ /* 0x000fea0003800000 */
[----:B------:R-:W3:Y:S02]  /*0290*/  LDCU.64 UR6, c[0x0][0x348] ;  /* 0x00006900ff0677ac */ /* 0x000ee40008000a00 */
[----:B---3--:R-:W-:Y:S02]  /*02a0*/  UIADD3 UR10, UP1, UPT, UR6, 0x80, URZ ;  /* 0x00000080060a7890 */ /* 0x008fe4000ff3e0ff */
[----:B------:R-:W-:Y:S02]  /*02b0*/  UIADD3 UR6, UP0, UPT, UR6, 0x180, URZ ;  /* 0x0000018006067890 */ /* 0x000fe4000ff1e0ff */
[----:B------:R-:W-:Y:S02]  /*02c0*/  UIADD3.X UR11, UPT, UPT, URZ, UR7, URZ, UP1, !UPT ;  /* 0x00000007ff0b7290 */ /* 0x000fe40008ffe4ff */
[----:B------:R-:W-:-:S07]  /*02d0*/  UIADD3.X UR7, UPT, UPT, URZ, UR7, URZ, UP0, !UPT ;  /* 0x00000007ff077290 */ /* 0x000fce00087fe4ff */
[----:B------:R3:W-:Y:S02]  /*02e0*/  UTMACCTL.PF [UR10] ;  /* 0x000000000a0079b9 */ /* 0x0007e40008040000 */
[----:B------:R3:W-:Y:S02]  /*02f0*/  UTMACCTL.PF [UR6] ;  /* 0x00000000060079b9 */ /* 0x0007e40008040000 */
[----:B---3--:R-:W-:Y:S01]  /*0300*/  NOP ;  /* 0x0000000000007918 */ /* 0x008fe20000000000 */
.L_x_5:
[----:B------:R-:W-:Y:S05]  /*0310*/  BSYNC.RECONVERGENT B0 ;  /* 0x0000000000007941 */ /* 0x000fea0003800200 */
.L_x_4:
[----:B------:R-:W-:Y:S04]  /*0320*/  BSSY.RECONVERGENT B0, `(.L_x_6) ;  /* 0x000000a000007945 */ /* 0x000fe80003800200 */
        /* <DEDUP_REMOVED lines=9> */
.L_x_7:
[----:B------:R-:W-:Y:S05]  /*03c0*/  BSYNC.RECONVERGENT B0 ;  /* 0x0000000000007941 */ /* 0x000fea0003800200 */
.L_x_6:
[----:B------:R-:W3:Y:S01]  /*03d0*/  LDCU.64 UR6, c[0x0][0x888] ;  /* 0x00011100ff0677ac */ /* 0x000ee20008000a00 */
[----:B------:R-:W-:Y:S02]  /*03e0*/  UISETP.EQ.U32.AND UP1, UPT, UR4, URZ, UPT ;  /* 0x000000ff0400728c */ /* 0x000fe4000bf22070 */
[----:B------:R-:W-:Y:S02]  /*03f0*/  UPLOP3.LUT UP2, UPT, UPT, UPT, UPT, 0x80, 0x8 ;  /* 0x000000000008789c */ /* 0x000fe40003f4f070 */
[----:B---3--:R-:W-:-:S04]  /*0400*/  UISETP.NE.U32.AND UP0, UPT, UR6, URZ, UPT ;  /* 0x000000ff0600728c */ /* 0x008fc8000bf05070 */
[----:B------:R-:W-:-:S04]  /*0410*/  UISETP.NE.AND.EX UP0, UPT, UR7, URZ, UPT, UP0 ;  /* 0x000000ff0700728c */ /* 0x000fc8000bf05300 */
[----:B------:R-:W-:-:S04]  /*0420*/  UISETP.EQ.OR.EX UP3, UPT, UR5, URZ, !UP0, UP1 ;  /* 0x000000ff0500728c */ /* 0x000fc8000c762710 */
[----:B------:R-:W-:-:S05]  /*0430*/  UP2UR UR44, UPR, URZ, 0x8 ;  /* 0x00000008ff2c7883 */ /* 0x000fca0008000000 */
[----:B------:R-:W-:Y:S07]  /*0440*/  BRA.U !UP3, `(.L_x_8) ;  /* 0x000000010b207547 */ /* 0x000fee000b800000 */
[----:B------:R-:W-:Y:S01]  /*0450*/  UISETP.NE.U32.AND UP2, UPT, UR4, URZ, UPT ;  /* 0x000000ff0400728c */ /* 0x000fe2000bf45070 */
[----:B-----5:R-:W-:Y:S01]  /*0460*/  FSETP.NEU.AND P0, PT, R49, RZ, PT ;  /* 0x000000ff3100720b */ /* 0x020fe20003f0d000 */
[----:B------:R-:W-:Y:S02]  /*0470*/  USEL UR4, URZ, 0xffffffff, UP0 ;  /* 0xffffffffff047887 */ /* 0x000fe40008000000 */
[----:B------:R-:W-:-:S10]  /*0480*/  UISETP.NE.AND.EX UP2, UPT, UR5, URZ, UPT, UP2 ;  /* 0x000000ff0500728c */ /* 0x000fd4000bf45320 */
[----:B------:R-:W-:Y:S01]  /*0490*/  VOTEU.ANY UP1, P0 ;  /* 0x0000000000ff7886 */ /* 0x000fe20000020100 */
[----:B------:R-:W-:-:S04]  /*04a0*/  @!UP2 USEL UR4, URZ, 0xffffffff, UP1 ;  /* 0xffffffffff04a887 */ /* 0x000fc80008800000 */
[----:B------:R-:W-:-:S04]  /*04b0*/  ULOP3.LUT UR4, UR4, 0x1, URZ, 0xc0, !UPT ;  /* 0x0000000104047892 */ /* 0x000fc8000f8ec0ff */
[----:B------:R-:W-:-:S11]  /*04c0*/  UISETP.NE.U32.AND UP2, UPT, UR4, 0x1, UPT ;  /* 0x000000010400788c */ /* 0x000fd6000bf45070 */
.L_x_8:
[----:B-12---:R-:W1:Y:S01]  /*04d0*/  SHFL.IDX PT, R2, R104, RZ, 0x1f ;  /* 0x00001fff68027589 */ /* 0x006e6200000e0000 */
[----:B------:R-:W-:-:S04]  /*04e0*/  UISETP.NE.AND UP1, UPT, UR8, 0x2, UPT ;  /* 0x000000020800788c */ /* 0x000fc8000bf25270 */
[----:B------:R-:W-:Y:S01]  /*04f0*/  USEL UR13, URZ, 0x1, UP1 ;  /* 0x00000001ff0d7887 */ /* 0x000fe20008800000 */
[----:B-1----:R-:W-:-:S13]  /*0500*/  ISETP.NE.AND P0, PT, R2, RZ, PT ;  /* 0x000000ff0200720c */ /* 0x002fda0003f05270 */
[----:B------:R-:W-:Y:S05]  /*0510*/  @P0 BRA `(.L_x_9) ;  /* 0x00000000009c0947 */ /* 0x000fea0003800000 */
[----:B------:R-:W-:Y:S01]  /*0520*/  ELECT P0, URZ, PT ;  /* 0x0000000000ff782f */ /* 0x000fe20003800000 */
[----:B------:R-:W-:-:S12]  /*0530*/  BSSY.RECONVERGENT B0, `(.L_x_9) ;  /* 0x0000025000007945 */ /* 0x000fd80003800200 */
[----:B------:R-:W-:Y:S05]  /*0540*/  @!P0 BRA `(.L_x_10) ;  /* 0x00000000008c8947 */ /* 0x000fea0003800000 */
[----:B------:R-:W1:Y:S01]  /*0550*/  S2UR UR5, SR_CgaCtaId ;  /* 0x00000000000579c3 */ /* 0x000e620000008800 */
[----:B------:R-:W-:Y:S01]  /*0560*/  UMOV UR6, 0x400 ;  /* 0x0000040000067882 */ /* 0x000fe20000000000 */
[----:B------:R-:W-:Y:S01]  /*0570*/  UMOV UR4, 0x1 ;  /* 0x0000000100047882 */ /* 0x000fe20000000000 */
[----:B-1----:R-:W-:Y:S02]  /*0580*/  ULEA UR5, UR5, UR6, 0x18 ;  /* 0x0000000605057291 */ /* 0x002fe4000f8ec0ff */
[----:B------:R-:W-:-:S04]  /*0590*/  UIADD3 UR6, UPT, UPT, -UR4, 0x100000, URZ ;  /* 0x0010000004067890 */ /* 0x000fc8000fffe1ff */
[----:B------:R-:W-:Y:S02]  /*05a0*/  USHF.L.U32 UR7, UR6, 0xb, URZ ;  /* 0x0000000b06077899 */ /* 0x000fe400080006ff */
[----:B------:R-:W-:Y:S01]  /*05b0*/  USHF.L.U32 UR6, UR6, 0x1, URZ ;  /* 0x0000000106067899 */ /* 0x000fe200080006ff */
[----:B------:R-:W1:Y:S11]  /*05c0*/  FENCE.VIEW.ASYNC.S ;  /* 0x00000000000073c6 */ /* 0x000e760000000000 */
[----:B-1----:R1:W2:Y:S01]  /*05d0*/  SYNCS.EXCH.64 URZ, [UR5], UR6 ;  /* 0x0000000605ff75b2 */ /* 0x0022a20008000100 */
[----:B------:R1:W3:Y:S01]  /*05e0*/  SYNCS.EXCH.64 URZ, [UR5+0x68], UR6 ;  /* 0x0000680605ff75b2 */ /* 0x0002e20008000100 */
[----:B------:R1:W4:Y:S01]  /*05f0*/  SYNCS.EXCH.64 URZ, [UR5+0x8], UR6 ;  /* 0x0000080605ff75b2 */ /* 0x0003220008000100 */
[----:B------:R1:W1:Y:S01]  /*0600*/  SYNCS.EXCH.64 URZ, [UR5+0x70], UR6 ;  /* 0x0000700605ff75b2 */ /* 0x0002620008000100 */
        /* <DEDUP_REMOVED lines=22> */
[----:B--234-:R-:W-:Y:S01]  /*0770*/  NOP ;  /* 0x0000000000007918 */ /* 0x01cfe20000000000 */
.L_x_10:
[----:B-1----:R-:W-:Y:S05]  /*0780*/  BSYNC.RECONVERGENT B0 ;  /* 0x0000000000007941 */ /* 0x002fea0003800200 */
.L_x_9:
[----:B------:R-:W1:Y:S01]  /*0790*/  SHFL.IDX PT, R2, R104, RZ, 0x1f ;  /* 0x00001fff68027589 */ /* 0x000e6200000e0000 */
[----:B------:R-:W-:Y:S01]  /*07a0*/  NOP ;  /* 0x0000000000007918 */ /* 0x000fe20000000000 */
[----:B-1----:R-:W-:-:S13]  /*07b0*/  ISETP.NE.AND P0, PT, R2, 0x1, PT ;  /* 0x000000010200780c */ /* 0x002fda0003f05270 */
[----:B------:R-:W-:Y:S05]  /*07c0*/  @P0 BRA `(.L_x_11) ;  /* 0x0000000000400947 */ /* 0x000fea0003800000 */
[----:B------:R-:W1:Y:S01]  /*07d0*/  S2UR UR6, SR_CgaCtaId ;  /* 0x00000000000679c3 */ /* 0x000e620000008800 */
[----:B------:R-:W-:Y:S01]  /*07e0*/  UMOV UR7, 0x400 ;  /* 0x0000040000077882 */ /* 0x000fe20000000000 */
[----:B------:R-:W-:Y:S01]  /*07f0*/  UMOV UR5, 0x20 ;  /* 0x0000002000057882 */ /* 0x000fe20000000000 */
[----:B------:R-:W-:Y:S01]  /*0800*/  UMOV UR4, 0x80 ;  /* 0x0000008000047882 */ /* 0x000fe20000000000 */
[----:B------:R-:W-:-:S04]  /*0810*/  UIADD3 UR10, UPT, UPT, -UR5, 0x100000, URZ ;  /* 0x00100000050a7890 */ /* 0x000fc8000fffe1ff */
[----:B------:R-:W-:Y:S02]  /*0820*/  USHF.L.U32 UR11, UR10, 0xb, URZ ;  /* 0x0000000b0a0b7899 */ /* 0x000fe400080006ff */
[----:B------:R-:W-:Y:S02]  /*0830*/  USHF.L.U32 UR10, UR10, 0x1, URZ ;  /* 0x000000010a0a7899 */ /* 0x000fe400080006ff */
[----:B------:R-:W-:-:S04]  /*0840*/  UIADD3 UR4, UPT, UPT, -UR4, 0x100000, URZ ;  /* 0x0010000004047890 */ /* 0x000fc8000fffe1ff */
[----:B------:R-:W-:Y:S02]  /*0850*/  USHF.L.U32 UR5, UR4, 0xb, URZ ;  /* 0x0000000b04057899 */ /* 0x000fe400080006ff */
[----:B------:R-:W-:Y:S01]  /*0860*/  USHF.L.U32 UR4, UR4, 0x1, URZ ;  /* 0x0000000104047899 */ /* 0x000fe200080006ff */
[----:B------:R-:W-:Y:S01]  /*0870*/  ELECT P0, URZ, PT ;  /* 0x0000000000ff782f */ /* 0x000fe20003800000 */
[----:B-1----:R-:W-:Y:S01]  /*0880*/  ULEA UR6, UR6, UR7, 0x18 ;  /* 0x0000000706067291 */ /* 0x002fe2000f8ec0ff */
[----:B------:R-:W1:Y:S11]  /*0890*/  FENCE.VIEW.ASYNC.S ;  /* 0x00000000000073c6 */ /* 0x000e760000000000 */
[----:B-1----:R1:W2:Y:S01]  /*08a0*/  SYNCS.EXCH.64 URZ, [UR6+0xd0], UR10 ;  /* 0x0000d00a06ff75b2 */ /* 0x0022a20008000100 */
[----:B------:R1:W3:Y:S01]  /*08b0*/  SYNCS.EXCH.64 URZ, [UR6+0xd8], UR4 ;  /* 0x0000d80406ff75b2 */ /* 0x0002e20008000100 */
[----:B------:R-:W-:Y:S01]  /*08c0*/  NOP ;  /* 0x0000000000007918 */ /* 0x000fe20000000000 */
.L_x_11:
[----:B------:R-:W4:Y:S01]  /*08d0*/  SHFL.IDX PT, R2, R104, RZ, 0x1f ;  /* 0x00001fff68027589 */ /* 0x000f2200000e0000 */
[----:B------:R-:W-:Y:S01]  /*08e0*/  NOP ;  /* 0x0000000000007918 */ /* 0x000fe20000000000 */
[----:B----4-:R-:W-:-:S13]  /*08f0*/  ISETP.NE.AND P0, PT, R2, 0x3, PT ;  /* 0x000000030200780c */ /* 0x010fda0003f05270 */
[----:B------:R-:W-:Y:S05]  /*0900*/  @P0 BRA `(.L_x_12) ;  /* 0x0000000000300947 */ /* 0x000fea0003800000 */
[----:B-1----:R-:W1:Y:S01]  /*0910*/  S2UR UR5, SR_CgaCtaId ;  /* 0x00000000000579c3 */ /* 0x002e620000008800 */
[----:B------:R-:W-:Y:S01]  /*0920*/  UMOV UR6, 0x400 ;  /* 0x0000040000067882 */ /* 0x000fe20000000000 */
[----:B------:R-:W-:Y:S01]  /*0930*/  UMOV UR4, 0x20 ;  /* 0x0000002000047882 */ /* 0x000fe20000000000 */
[----:B------:R-:W-:Y:S01]  /*0940*/  ELECT P0, URZ, PT ;  /* 0x0000000000ff782f */ /* 0x000fe20003800000 */
[----:B-1----:R-:W-:Y:S02]  /*0950*/  ULEA UR5, UR5, UR6, 0x18 ;  /* 0x0000000605057291 */ /* 0x002fe4000f8ec0ff */
[----:B------:R-:W-:-:S04]  /*0960*/  UIADD3 UR6, UPT, UPT, -UR4, 0x100000, URZ ;  /* 0x0010000004067890 */ /* 0x000fc8000fffe1ff */
[----:B------:R-:W-:Y:S02]  /*0970*/  USHF.L.U32 UR7, UR6, 0xb, URZ ;  /* 0x0000000b06077899 */ /* 0x000fe400080006ff */
[----:B------:R-:W-:Y:S01]  /*0980*/  USHF.L.U32 UR6, UR6, 0x1, URZ ;  /* 0x0000000106067899 */ /* 0x000fe200080006ff */
[----:B------:R-:W1:Y:S11]  /*0990*/  FENCE.VIEW.ASYNC.S ;  /* 0x00000000000073c6 */ /* 0x000e760000000000 */
[----:B-1----:R4:W1:Y:S01]  /*09a0*/  SYNCS.EXCH.64 URZ, [UR5+0xe0], UR6 ;  /* 0x0000e00605ff75b2 */ /* 0x0028620008000100 */
[----:B------:R4:W1:Y:S02]  /*09b0*/  SYNCS.EXCH.64 URZ, [UR5+0xe8], UR6 ;  /* 0x0000e80605ff75b2 */ /* 0x0008640008000100 */
[----:B----4-:R-:W-:Y:S01]  /*09c0*/  NOP ;  /* 0x0000000000007918 */ /* 0x010fe20000000000 */
.L_x_12:
[----:B------:R-:W4:Y:S01]  /*09d0*/  SHFL.IDX PT, R2, R104, RZ, 0x1f ;  /* 0x00001fff68027589 */ /* 0x000f2200000e0000 */
[----:B------:R-:W-:Y:S01]  /*09e0*/  NOP ;  /* 0x0000000000007918 */ /* 0x000fe20000000000 */
[----:B----4-:R-:W-:-:S13]  /*09f0*/  ISETP.NE.AND P0, PT, R2, 0x4, PT ;  /* 0x000000040200780c */ /* 0x010fda0003f05270 */
[----:B------:R-:W-:Y:S05]  /*0a00*/  @P0 BRA `(.L_x_13) ;  /* 0x00000000004c0947 */ /* 0x000fea0003800000 */
[----:B-1----:R-:W1:Y:S01]  /*0a10*/  S2UR UR5, SR_CgaCtaId ;  /* 0x00000000000579c3 */ /* 0x002e620000008800 */
[----:B------:R-:W-:Y:S01]  /*0a20*/  UMOV UR7, 0x100 ;  /* 0x0000010000077882 */ /* 0x000fe20000000000 */
[----:B------:R-:W-:Y:S01]  /*0a30*/  UMOV UR6, 0x400 ;  /* 0x0000040000067882 */ /* 0x000fe20000000000 */
[----:B------:R-:W-:Y:S01]  /*0a40*/  USEL UR7, UR7, 0xe0, UP2 ;  /* 0x000000e007077887 */ /* 0x000fe20009000000 */
[----:B------:R-:W-:Y:S01]  /*0a50*/  UMOV UR4, 0x1 ;  /* 0x0000000100047882 */ /* 0x000fe20000000000 */
[----:B------:R-:W-:Y:S01]  /*0a60*/  ELECT P0, URZ, PT ;  /* 0x0000000000ff782f */ /* 0x000fe20003800000 */
[----:B------:R-:W-:-:S04]  /*0a70*/  UIADD3 UR10, UPT, UPT, -UR4, 0x100000, URZ ;  /* 0x00100000040a7890 */ /* 0x000fc8000fffe1ff */
[----:B------:R-:W-:Y:S02]  /*0a80*/  USHF.L.U32 UR11, UR10, 0xb, URZ ;  /* 0x0000000b0a0b7899 */ /* 0x000fe400080006ff */
[----:B------:R-:W-:Y:S02]  /*0a90*/  USHF.L.U32 UR10, UR10, 0x1, URZ ;  /* 0x000000010a0a7899 */ /* 0x000fe400080006ff */
[----:B-1----:R-:W-:Y:S02]  /*0aa0*/  ULEA UR5, UR5, UR6, 0x18 ;  /* 0x0000000605057291 */ /* 0x002fe4000f8ec0ff */
[----:B------:R-:W-:-:S04]  /*0ab0*/  UIADD3 UR6, UPT, UPT, -UR7, 0x100000, URZ ;  /* 0x0010000007067890 */ /* 0x000fc8000fffe1ff */
[----:B------:R-:W-:Y:S02]  /*0ac0*/  USHF.L.U32 UR7, UR6, 0xb, URZ ;  /* 0x0000000b06077899 */ /* 0x000fe400080006ff */
[----:B------:R-:W-:Y:S01]  /*0ad0*/  USHF.L.U32 UR6, UR6, 0x1, URZ ;  /* 0x0000000106067899 */ /* 0x000fe200080006ff */
[----:B------:R-:W1:Y:S03]  /*0ae0*/  FENCE.VIEW.ASYNC.S ;  /* 0x00000000000073c6 */ /* 0x000e660000000000 */
[----:B-1----:R4:W1:Y:S08]  /*0af0*/  SYNCS.EXCH.64 URZ, [UR5+0xf0], UR10 ;  /* 0x0000f00a05ff75b2 */ /* 0x0028700008000100 */
[----:B------:R4:W1:Y:S01]  /*0b00*/  SYNCS.EXCH.64 URZ, [UR5+0x100], UR6 ;  /* 0x0001000605ff75b2 */ /* 0x0008620008000100 */
[----:B------:R4:W1:Y:S01]  /*0b10*/  SYNCS.EXCH.64 URZ, [UR5+0xf8], UR10 ;  /* 0x0000f80a05ff75b2 */ /* 0x0008620008000100 */
[----:B------:R4:W1:Y:S02]  /*0b20*/  SYNCS.EXCH.64 URZ, [UR5+0x108], UR6 ;  /* 0x0001080605ff75b2 */ /* 0x0008640008000100 */
[----:B----4-:R-:W-:Y:S01]  /*0b30*/  NOP ;  /* 0x0000000000007918 */ /* 0x010fe20000000000 */
.L_x_13:
[----:B------:R-:W4:Y:S01]  /*0b40*/  SHFL.IDX PT, R2, R104, RZ, 0x1f ;  /* 0x00001fff68027589 */ /* 0x000f2200000e0000 */
[----:B------:R-:W-:Y:S01]  /*0b50*/  NOP ;  /* 0x0000000000007918 */ /* 0x000fe20000000000 */
[----:B----4-:R-:W-:-:S13]  /*0b60*/  ISETP.NE.AND P0, PT, R2, 0x5, PT ;  /* 0x000000050200780c */ /* 0x010fda0003f05270 */
[----:B------:R-:W-:Y:S05]  /*0b70*/  @P0 BRA `(.L_x_14) ;  /* 0x0000000000580947 */ /* 0x000fea0003800000 */
[----:B-1----:R-:W1:Y:S01]  /*0b80*/  S2UR UR6, SR_CgaCtaId ;  /* 0x00000000000679c3 */ /* 0x002e620000008800 */
        /* <DEDUP_REMOVED lines=12> */
[----:B-1----:R4:W1:Y:S01]  /*0c50*/  SYNCS.EXCH.64 URZ, [UR6+0x110], UR10 ;  /* 0x0001100a06ff75b2 */ /* 0x0028620008000100 */
[----:B------:R4:W1:Y:S01]  /*0c60*/  SYNCS.EXCH.64 URZ, [UR6+0x130], UR4 ;  /* 0x0001300406ff75b2 */ /* 0x0008620008000100 */
[----:B------:R4:W1:Y:S01]  /*0c70*/  SYNCS.EXCH.64 URZ, [UR6+0x118], UR10 ;  /* 0x0001180a06ff75b2 */ /* 0x0008620008000100 */
[----:B------:R4:W1:Y:S01]  /*0c80*/  SYNCS.EXCH.64 URZ, [UR6+0x138], UR4 ;  /* 0x0001380406ff75b2 */ /* 0x0008620008000100 */
[----:B------:R4:W1:Y:S01]  /*0c90*/  SYNCS.EXCH.64 URZ, [UR6+0x120], UR10 ;  /* 0x0001200a06ff75b2 */ /* 0x0008620008000100 */
[----:B------:R4:W1:Y:S01]  /*0ca0*/  SYNCS.EXCH.64 URZ, [UR6+0x140], UR4 ;  /* 0x0001400406ff75b2 */ /* 0x0008620008000100 */
[----:B------:R4:W1:Y:S01]  /*0cb0*/  SYNCS.EXCH.64 URZ, [UR6+0x128], UR10 ;  /* 0x0001280a06ff75b2 */ /* 0x0008620008000100 */
[----:B------:R4:W1:Y:S02]  /*0cc0*/  SYNCS.EXCH.64 URZ, [UR6+0x148], UR4 ;  /* 0x0001480406ff75b2 */ /* 0x0008640008000100 */
[----:B----4-:R-:W-:Y:S01]  /*0cd0*/  NOP ;  /* 0x0000000000007918 */ /* 0x010fe20000000000 */
.L_x_14:
        /* <DEDUP_REMOVED lines=14> */
[----:B------:R4:W1:Y:S01]  /*0dc0*/  SYNCS.EXCH.64 URZ, [UR5+0x160], UR6 ;  /* 0x0001600605ff75b2 */ /* 0x0008620008000100 */
[----:B------:R4:W1:Y:S01]  /*0dd0*/  SYNCS.EXCH.64 URZ, [UR5+0x158], UR6 ;  /* 0x0001580605ff75b2 */ /* 0x0008620008000100 */
[----:B------:R4:W1:Y:S02]  /*0de0*/  SYNCS.EXCH.64 URZ, [UR5+0x168], UR6 ;  /* 0x0001680605ff75b2 */ /* 0x0008640008000100 */
[----:B----4-:R-:W-:Y:S01]  /*0df0*/  NOP ;  /* 0x0000000000007918 */ /* 0x010fe20000000000 */
.L_x_15:
[----:B-1----:R-:W1:Y:S01]  /*0e00*/  S2UR UR5, SR_CTAID.X ;  /* 0x00000000000579c3 */ /* 0x002e620000002500 */
[----:B------:R-:W-:-:S05]  /*0e10*/  CS2R.32 R97, SR_CgaSize ;  /* 0x0000000000617805 */ /* 0x000fca0000008a00 */
[----:B------:R-:W-:-:S05]  /*0e20*/  IMAD R97, R97, -0xa0, RZ ;  /* 0xffffff6061617824 */ /* 0x000fca00078e02ff */
[----:B------:R-:W-:-:S14]  /*0e30*/  R2UR UR7, R97 ;  /* 0x00000000610772ca */ /* 0x000fdc00000e0000 */
[----:B------:R-:W4:Y:S01]  /*0e40*/  LDCU UR7, c[0x0][UR7+0x2b0] ;  /* 0x00005600070777ac */ /* 0x000f220008000800 */
[----:B------:R-:W-:Y:S01]  /*0e50*/  NOP ;  /* 0x0000000000007918 */ /* 0x000fe20000000000 */
[----:B------:R-:W-:-:S05]  /*0e60*/  CS2R.32 R97, SR_CgaSize ;  /* 0x0000000000617805 */ /* 0x000fca0000008a00 */
[----:B------:R-:W-:-:S05]  /*0e70*/  IMAD R97, R97, -0xa0, RZ ;  /* 0xffffff6061617824 */ /* 0x000fca00078e02ff */
[----:B------:R-:W-:-:S14]  /*0e80*/  R2UR UR6, R97 ;  /* 0x00000000610672ca */ /* 0x000fdc00000e0000 */
[----:B------:R-:W2:Y:S01]  /*0e90*/  LDCU UR6, c[0x0][UR6+0x2b4] ;  /* 0x00005680060677ac */ /* 0x000ea20008000800 */
[----:B------:R-:W3:Y:S08]  /*0ea0*/  S2UR UR4, SR_CTAID.Y ;  /* 0x00000000000479c3 */ /* 0x000ef00000002600 */
[----:B------:R-:W2:Y:S01]  /*0eb0*/  LDC R9, c[0x0][0xb24] ;  /* 0x0002c900ff097b82 */ /* 0x000ea20000000800 */
[----:B-1----:R-:W-:-:S02]  /*0ec0*/  I2FP.F32.U32 R5, UR5 ;  /* 0x0000000500057c45 */ /* 0x002fc40008201000 */
[----:B------:R-:W-:-:S05]  /*0ed0*/  CS2R.32 R3, SR_CgaSize ;  /* 0x0000000000037805 */ /* 0x000fca0000008a00 */
[----:B------:R-:W-:-:S06]  /*0ee0*/  IMAD R3, R3, -0xa0, RZ ;  /* 0xffffff6003037824 */ /* 0x000fcc00078e02ff */
[----:B------:R-:W1:Y:S01]  /*0ef0*/  LDC R3, c[0x0][R3+0x2a0] ;  /* 0x0000a80003037b82 */ /* 0x000e620000000800 */
[----:B------:R-:W-:Y:S01]  /*0f00*/  MOV R97, UR5 ;  /* 0x0000000500617c02 */ /* 0x000fe20008000f00 */
[----:B----4-:R-:W-:Y:S01]  /*0f10*/  FMUL R5, R5, UR7 ;  /* 0x0000000705057c20 */ /* 0x010fe20008400000 */
[----:B---3--:R-:W-:Y:S02]  /*0f20*/  I2FP.F32.U32 R4, UR4 ;  /* 0x0000000400047c45 */ /* 0x008fe40008201000 */
[----:B------:R-:W-:-:S05]  /*0f30*/  CS2R.32 R2, SR_CgaSize ;  /* 0x0000000000027805 */ /* 0x000fca0000008a00 */
[----:B------:R-:W-:-:S06]  /*0f40*/  IMAD R2, R2, -0xa0, RZ ;  /* 0xffffff6002027824 */ /* 0x000fcc00078e02ff */
[----:B------:R-:W3:Y:S01]  /*0f50*/  LDC R2, c[0x0][R2+0x2a4] ;  /* 0x0000a90002027b82 */ /* 0x000ee20000000800 */
[----:B------:R-:W4:Y:S01]  /*0f60*/  F2I.U32.TRUNC.NTZ R90, R5 ;  /* 0x00000005005a7305 */ /* 0x000f22000020f000 */
[----:B------:R-:W-:Y:S01]  /*0f70*/  MOV R91, UR4 ;  /* 0x00000004005b7c02 */ /* 0x000fe20008000f00 */
[----:B--2---:R-:W-:-:S05]  /*0f80*/  FMUL R4, R4, UR6 ;  /* 0x0000000604047c20 */ /* 0x004fca0008400000 */
[----:B------:R-:W-:Y:S01]  /*0f90*/  BAR.SYNC.DEFER_BLOCKING 0x0 ;  /* 0x0000000000007b1d */ /* 0x000fe20000010000 */
[----:B------:R-:W-:-:S05]  /*0fa0*/  ISETP.GE.AND P0, PT, R9, 0x1, PT ;  /* 0x000000010900780c */ /* 0x000fca0003f06270 */
[----:B------:R-:W2:Y:S02]  /*0fb0*/  F2I.U32.TRUNC.NTZ R79, R4 ;  /* 0x00000004004f7305 */ /* 0x000ea4000020f000 */
[----:B------:R-:W3:Y:S01]  /*0fc0*/  S2UR UR36, SR_CTAID.Z ;  /* 0x00000000002479c3 */ /* 0x000ee20000002700 */
[----:B----4-:R-:W-:-:S05]  /*0fd0*/  IADD3 R90, PT, PT, -R90, RZ, RZ ;  /* 0x000000ff5a5a7210 */ /* 0x010fca0007ffe1ff */
[----:B-1----:R-:W-:Y:S01]  /*0fe0*/  IMAD R90, R3, R90, UR5 ;  /* 0x00000005035a7e24 */ /* 0x002fe2000f8e025a */
[----:B--2---:R-:W-:-:S05]  /*0ff0*/  IADD3 R79, PT, PT, -R79, RZ, RZ ;  /* 0x000000ff4f4f7210 */ /* 0x004fca0007ffe1ff */
[----:B---3--:R-:W-:Y:S01]  /*1000*/  IMAD R79, R2, R79, UR4 ;  /* 0x00000004024f7e24 */ /* 0x008fe2000f8e024f */
[----:B------:R-:W-:Y:S06]  /*1010*/  @!P0 BRA `(.L_x_16) ;  /* 0x0000000000b88947 */ /* 0x000fec0003800000 */
[----:B------:R-:W1:Y:S01]  /*1020*/  LDC.64 R4, c[0x0][0xb18] ;  /* 0x0002c600ff047b82 */ /* 0x000e620000000a00 */
[----:B------:R-:W-:-:S07]  /*1030*/  ISETP.NE.AND P0, PT, R9, 0x1, PT ;  /* 0x000000010900780c */ /* 0x000fce0003f05270 */
[----:B------:R-:W2:Y:S08]  /*1040*/  LDC R10, c[0x0][0xb0c] ;  /* 0x0002c300ff0a7b82 */ /* 0x000eb00000000800 */
[----:B------:R-:W3:Y:S08]  /*1050*/  LDC R11, c[0x0][0x370] ;  /* 0x0000dc00ff0b7b82 */ /* 0x000ef00000000800 */
[----:B------:R-:W4:Y:S01]  /*1060*/  LDC R12, c[0x0][0x374] ;  /* 0x0000dd00ff0c7b82 */ /* 0x000f220000000800 */
[----:B-1----:R-:W-:-:S07]  /*1070*/  ISETP.NE.AND P1, PT, R4, 0x1, PT ;  /* 0x000000010400780c */ /* 0x002fce0003f25270 */
[----:B------:R-:W3:Y:S01]  /*1080*/  LDC.64 R6, c[0x0][0xb10] ;  /* 0x0002c400ff067b82 */ /* 0x000ee20000000a00 */
[----:B--2---:R-:W-:-:S07]  /*1090*/  ISETP.NE.AND P2, PT, R10, 0x1, PT ;  /* 0x000000010a00780c */ /* 0x004fce0003f45270 */
[----:B------:R-:W1:Y:S08]  /*10a0*/  LDC R8, c[0x0][0xb20] ;  /* 0x0002c800ff087b82 */ /* 0x000e700000000800 */
[----:B------:R-:W2:Y:S01]  /*10b0*/  LDC.64 R2, c[0x0][0xb28] ;  /* 0x0002ca00ff027b82 */ /* 0x000ea20000000a00 */
[----:B----4-:R-:W-:-:S04]  /*10c0*/  IMAD.HI.U32 R13, R12, R5, RZ ;  /* 0x000000050c0d7227 */ /* 0x010fc800078e00ff */
[----:B------:R-:W-:-:S04]  /*10d0*/  IMAD.HI.U32 R5, R91, R5, RZ ;  /* 0x000000055b057227 */ /* 0x000fc800078e00ff */
[----:B---3--:R-:W-:-:S04]  /*10e0*/  IMAD.HI.U32 R14, R11, R6, RZ ;  /* 0x000000060b0e7227 */ /* 0x008fc800078e00ff */
[----:B------:R-:W-:Y:S01]  /*10f0*/  IMAD.HI.U32 R16, R97, R6, RZ ;  /* 0x0000000661107227 */ /* 0x000fe200078e00ff */
[-C--:B------:R-:W-:Y:S02]  /*1100*/  @P2 SHF.R.U32.HI R11, RZ, R7.reuse, R14 ;  /* 0x00000007ff0b2219 */ /* 0x080fe4000001160e */
[-C--:B-1----:R-:W-:Y:S02]  /*1110*/  @P1 SHF.R.U32.HI R12, RZ, R8.reuse, R13 ;  /* 0x00000008ff0c1219 */ /* 0x082fe4000001160d */
[----:B------:R-:W-:Y:S02]  /*1120*/  SHF.R.U32.HI R8, RZ, R8, R5 ;  /* 0x00000008ff087219 */ /* 0x000fe40000011605 */
[----:B------:R-:W-:Y:S02]  /*1130*/  SHF.R.U32.HI R16, RZ, R7, R16 ;  /* 0x00000007ff107219 */ /* 0x000fe40000011610 */
[----:B------:R-:W-:Y:S01]  /*1140*/  SEL R5, R91, R8, !P1 ;  /* 0x000000085b057207 */ /* 0x000fe20004800000 */
[----:B--2---:R-:W-:Y:S01]  /*1150*/  IMAD.HI.U32 R14, R12, R2, RZ ;  /* 0x000000020c0e7227 */ /* 0x004fe200078e00ff */
[----:B------:R-:W-:-:S03]  /*1160*/  SEL R7, R97, R16, !P2 ;  /* 0x0000001061077207 */ /* 0x000fc60005000000 */
[----:B------:R-:W-:Y:S01]  /*1170*/  IMAD.HI.U32 R6, R11, R2, RZ ;  /* 0x000000020b067227 */ /* 0x000fe200078e00ff */
[----:B------:R-:W-:-:S04]  /*1180*/  @P0 SHF.R.U32.HI R12, RZ, R3, R14 ;  /* 0x00000003ff0c0219 */ /* 0x000fc8000001160e */
[----:B------:R-:W-:Y:S01]  /*1190*/  @P0 SHF.R.U32.HI R11, RZ, R3, R6 ;  /* 0x00000003ff0b0219 */ /* 0x000fe20000011606 */
[----:B------:R-:W-:-:S04]  /*11a0*/  IMAD R12, R12, R9, RZ ;  /* 0x000000090c0c7224 */ /* 0x000fc800078e02ff */
[----:B------:R-:W-:Y:S01]  /*11b0*/  IMAD R6, R11, R9, RZ ;  /* 0x000000090b067224 */ /* 0x000fe200078e02ff */
[----:B------:R-:W-:-:S04]  /*11c0*/  ISETP.GE.AND P1, PT, R5, R12, PT ;  /* 0x0000000c0500720c */ /* 0x000fc80003f26270 */
[----:B------:R-:W-:Y:S01]  /*11d0*/  ISETP.GE.OR P1, PT, R7, R6, P1 ;  /* 0x000000060700720c */ /* 0x000fe20000f26670 */
[----:B------:R-:W-:-:S05]  /*11e0*/  IMAD.HI.U32 R6, R5, R2, RZ ;  /* 0x0000000205067227 */ /* 0x000fca00078e00ff */
[----:B------:R-:W-:-:S04]  /*11f0*/  SHF.R.U32.HI R6, RZ, R3, R6 ;  /* 0x00000003ff067219 */ /* 0x000fc80000011606 */
[----:B------:R-:W-:-:S03]  /*1200*/  SEL R6, R5, R6, !P0 ;  /* 0x0000000605067207 */ /* 0x000fc60004000000 */
[----:B------:R-:W-:Y:S01]  /*1210*/  @!P1 IMAD.HI.U32 R8, R7, R2, RZ ;  /* 0x0000000207089227 */ /* 0x000fe200078e00ff */
[----:B------:R-:W-:-:S04]  /*1220*/  IADD3 R2, PT, PT, -R6, RZ, RZ ;  /* 0x000000ff06027210 */ /* 0x000fc80007ffe1ff */
[----:B------:R-:W-:Y:S01]  /*1230*/  @!P1 SHF.R.U32.HI R8, RZ, R3, R8 ;  /* 0x00000003ff089219 */ /* 0x000fe20000011608 */
[----:B------:R-:W-:-:S03]  /*1240*/  IMAD R2, R9, R2, R5 ;  /* 0x0000000209027224 */ /* 0x000fc600078e0205 */
[----:B------:R-:W-:Y:S02]  /*1250*/  @!P1 SEL R3, R7, R8, !P0 ;  /* 0x0000000807039207 */ /* 0x000fe40004000000 */
[----:B------:R-:W-:-:S03]  /*1260*/  IADD3 R8, PT, PT, -R5, RZ, RZ ;  /* 0x000000ff05087210 */ /* 0x000fc60007ffe1ff */
[--C-:B------:R-:W-:Y:S02]  /*1270*/  @!P1 IMAD.IADD R6, R6, 0x1, -R3.reuse ;  /* 0x0000000106069824 */ /* 0x100fe400078e0a03 */
[----:B------:R-:W-:Y:S01]  /*1280*/  @!P1 IMAD R3, R2, R11, R3 ;  /* 0x0000000b02039224 */ /* 0x000fe200078e0203 */
[----:B------:R-:W-:Y:S01]  /*1290*/  IADD3 R2, PT, PT, -R7, RZ, RZ ;  /* 0x000000ff07027210 */ /* 0x000fe20007ffe1ff */
[----:B------:R-:W-:Y:S02]  /*12a0*/  @!P1 IMAD R5, R6, R9, R7 ;  /* 0x0000000906059224 */ /* 0x000fe400078e0207 */
[----:B------:R-:W-:Y:S02]  /*12b0*/  IMAD R8, R4, R8, R91 ;  /* 0x0000000804087224 */ /* 0x000fe400078e025b */
[----:B------:R-:W-:Y:S02]  /*12c0*/  @!P1 IMAD.MOV.U32 R7, RZ, RZ, R3 ;  /* 0x000000ffff079224 */ /* 0x000fe400078e0003 */
[----:B------:R-:W-:-:S02]  /*12d0*/  IMAD R2, R10, R2, R97 ;  /* 0x000000020a027224 */ /* 0x000fc400078e0261 */
[----:B------:R-:W-:Y:S02]  /*12e0*/  IMAD R91, R5, R4, R8 ;  /* 0x00000004055b7224 */ /* 0x000fe400078e0208 */
[----:B------:R-:W-:Y:S02]  /*12f0*/  IMAD R97, R7, R10, R2 ;  /* 0x0000000a07617224 */ /* 0x000fe400078e0202 */
.L_x_16:
[----:B------:R-:W1:Y:S01]  /*1300*/  LDCU UR4, c[0x0][0xb30] ;  /* 0x00016600ff0477ac */ /* 0x000e620008000800 */
[----:B------:R-:W2:Y:S08]  /*1310*/  S2UR UR37, SR_CgaCtaId ;  /* 0x00000000002579c3 */ /* 0x000eb00000008800 */
[----:B------:R-:W3:Y:S01]  /*1320*/  LDC R40, c[0x0][0xb24] ;  /* 0x0002c900ff287b82 */ /* 0x000ee20000000800 */
[----:B-1----:R-:W-:-:S09]  /*1330*/  UISETP.NE.AND UP1, UPT, UR4, 0x1, UPT ;  /* 0x000000010400788c */ /* 0x002fd2000bf25270 */
[----:B--2---:R-:W-:Y:S05]  /*1340*/  BRA.U UP1, `(.L_x_17) ;  /* 0x0000000101407547 */ /* 0x004fea000b800000 */
[----:B------:R-:W1:Y:S08]  /*1350*/  LDC.64 R4, c[0x0][0xb10] ;  /* 0x0002c400ff047b82 */ /* 0x000e700000000a00 */
[----:B------:R-:W2:Y:S08]  /*1360*/  LDC.64 R2, c[0x0][0xb18] ;  /* 0x0002c600ff027b82 */ /* 0x000eb00000000a00 */
[----:B------:R-:W4:Y:S08]  /*1370*/  LDC R6, c[0x0][0xb20] ;  /* 0x0002c800ff067b82 */ /* 0x000f300000000800 */
[----:B------:R-:W3:Y:S01]  /*1380*/  LDC R8, c[0x0][0xb0c] ;  /* 0x0002c300ff087b82 */ /* 0x000ee20000000800 */
[----:B-1----:R-:W-:-:S05]  /*1390*/  IMAD.HI.U32 R4, R97, R4, RZ ;  /* 0x0000000461047227 */ /* 0x002fca00078e00ff */
[----:B------:R-:W-:Y:S01]  /*13a0*/  SHF.R.U32.HI R4, RZ, R5, R4 ;  /* 0x00000005ff047219 */ /* 0x000fe20000011604 */
[----:B--2---:R-:W-:Y:S01]  /*13b0*/  IMAD.HI.U32 R3, R91, R3, RZ ;  /* 0x000000035b037227 */ /* 0x004fe200078e00ff */
[----:B------:R-:W-:-:S04]  /*13c0*/  ISETP.NE.AND P0, PT, R2, 0x1, PT ;  /* 0x000000010200780c */ /* 0x000fc80003f05270 */
[----:B----4-:R-:W-:-:S04]  /*13d0*/  SHF.R.U32.HI R6, RZ, R6, R3 ;  /* 0x00000006ff067219 */ /* 0x010fc80000011603 */
[----:B------:R-:W-:Y:S02]  /*13e0*/  SEL R3, R91, R6, !P0 ;  /* 0x000000065b037207 */ /* 0x000fe40004000000 */
[----:B---3--:R-:W-:-:S04]  /*13f0*/  ISETP.NE.AND P1, PT, R8, 0x1, PT ;  /* 0x000000010800780c */ /* 0x008fc80003f25270 */
[----:B------:R-:W-:-:S05]  /*1400*/  SEL R4, R97, R4, !P1 ;  /* 0x0000000461047207 */ /* 0x000fca0004800000 */
[----:B------:R-:W-:Y:S02]  /*1410*/  IMAD.IADD R5, R3, 0x1, -R4 ;  /* 0x0000000103057824 */ /* 0x000fe400078e0a04 */
[----:B------:R-:W-:Y:S02]  /*1420*/  IMAD.IADD R3, R4, 0x1, -R3 ;  /* 0x0000000104037824 */ /* 0x000fe400078e0a03 */
[----:B------:R-:W-:Y:S02]  /*1430*/  IMAD R97, R5, R8, R97 ;  /* 0x0000000805617224 */ /* 0x000fe400078e0261 */
[----:B------:R-:W-:-:S07]  /*1440*/  IMAD R91, R3, R2, R91 ;  /* 0x00000002035b7224 */ /* 0x000fce00078e025b */
.L_x_17:
[----:B------:R-:W-:Y:S01]  /*1450*/  BAR.SYNC.DEFER_BLOCKING 0x0 ;  /* 0x0000000000007b1d */ /* 0x000fe20000010000 */
[----:B------:R-:W-:Y:S01]  /*1460*/  UISETP.NE.AND UP1, UPT, UR8, 0x2, UPT ;  /* 0x000000020800788c */ /* 0x000fe2000bf25270 */
[----:B------:R-:W-:Y:S02]  /*1470*/  ISETP.NE.OR P5, PT, R0, 0x2, !P5 ;  /* 0x000000020000780c */ /* 0x000fe40006fa5670 */
[----:B------:R-:W-:-:S06]  /*1480*/  LOP3.LUT R2, R101, 0x1f, RZ, 0xc0, !PT ;  /* 0x0000001f65027812 */ /* 0x000fcc00078ec0ff */
[----:B------:R-:W-:Y:S05]  /*1490*/  BRA.U UP1, `(.L_x_18) ;  /* 0x0000001501987547 */ /* 0x000fea000b800000 */
[----:B------:R-:W1:Y:S01]  /*14a0*/  LDCU UR13, c[0x0][0x38c] ;  /* 0x00007180ff0d77ac */ /* 0x000e620008000800 */
[----:B------:R-:W2:Y:S01]  /*14b0*/  LDC R9, c[0x0][0x370] ;  /* 0x0000dc00ff097b82 */ /* 0x000ea20000000800 */
[----:B------:R-:W-:Y:S01]  /*14c0*/  PLOP3.LUT P1, PT, PT, PT, UP2, 0x80, 0x8 ;  /* 0x000000000008781c */ /* 0x000fe20003f2f028 */
[----:B------:R-:W-:Y:S01]  /*14d0*/  IMAD.MOV.U32 R15, RZ, RZ, 0x1 ;  /* 0x00000001ff0f7424 */ /* 0x000fe200078e00ff */
[----:B------:R-:W-:Y:S01]  /*14e0*/  ISETP.EQ.OR P4, PT, R2, RZ, P5 ;  /* 0x000000ff0200720c */ /* 0x000fe20002f82670 */
[----:B------:R-:W-:Y:S01]  /*14f0*/  IMAD.MOV.U32 R14, RZ, RZ, RZ ;  /* 0x000000ffff0e7224 */ /* 0x000fe200078e00ff */
[----:B------:R-:W-:Y:S02]  /*1500*/  PLOP3.LUT P1, PT, P1, PT, PT, 0x8, 0x80 ;  /* 0x000000000080781c */ /* 0x000fe40000f2e170 */
[----:B------:R-:W-:Y:S01]  /*1510*/  CS2R R12, SRZ ;  /* 0x00000000000c7805 */ /* 0x000fe2000001ff00 */
[----:B------:R-:W-:Y:S01]  /*1520*/  IMAD.MOV.U32 R10, RZ, RZ, 0x1 ;  /* 0x00000001ff0a7424 */ /* 0x000fe200078e00ff */
[----:B------:R-:W4:Y:S01]  /*1530*/  LDC R0, c[0x0][0x374] ;  /* 0x0000dd00ff007b82 */ /* 0x000f220000000800 */
[----:B------:R-:W2:Y:S01]  /*1540*/  LDCU.64 UR22, c[0x0][0x348] ;  /* 0x00006900ff1677ac */ /* 0x000ea20008000a00 */
[----:B------:R-:W-:Y:S01]  /*1550*/  UMOV UR6, URZ ;  /* 0x000000ff00067c82 */ /* 0x000fe20008000000 */
[----:B-1----:R-:W-:-:S04]  /*1560*/  UIADD3 UR5, UPT, UPT, UR13, 0x7f, URZ ;  /* 0x0000007f0d057890 */ /* 0x002fc8000fffe0ff */
[----:B------:R-:W-:-:S04]  /*1570*/  USHF.R.S32.HI UR4, URZ, 0x1f, UR5 ;  /* 0x0000001fff047899 */ /* 0x000fc80008011405 */
[----:B------:R-:W-:-:S04]  /*1580*/  ULEA.HI UR4, UR4, UR5, URZ, 0x7 ;  /* 0x0000000504047291 */ /* 0x000fc8000f8f38ff */
[----:B------:R-:W-:Y:S02]  /*1590*/  USHF.R.S32.HI UR15, URZ, 0x7, UR4 ;  /* 0x00000007ff0f7899 */ /* 0x000fe40008011404 */
[----:B------:R-:W-:Y:S02]  /*15a0*/  UIADD3 UR4, UPT, UPT, UR13, -0x1, URZ ;  /* 0xffffffff0d047890 */ /* 0x000fe4000fffe0ff */
[----:B------:R-:W-:Y:S02]  /*15b0*/  UISETP.LT.U32.AND UP0, UPT, UR15, 0xd, UPT ;  /* 0x0000000d0f00788c */ /* 0x000fe4000bf01070 */
[----:B------:R-:W-:Y:S02]  /*15c0*/  UISETP.GE.U32.AND UP1, UPT, UR4, -0xff, UPT ;  /* 0xffffff010400788c */ /* 0x000fe4000bf26070 */
[----:B------:R-:W-:Y:S02]  /*15d0*/  USEL UR14, UR15, 0xd, UP0 ;  /* 0x0000000d0f0e7887 */ /* 0x000fe40008000000 */
[----:B------:R-:W-:-:S02]  /*15e0*/  UIADD3 UR13, UPT, UPT, UR13, 0xfe, URZ ;  /* 0x000000fe0d0d7890 */ /* 0x000fc4000fffe0ff */
[----:B------:R-:W-:Y:S02]  /*15f0*/  UIADD3 UR5, UPT, UPT, UR14, -0x1, URZ ;  /* 0xffffffff0e057890 */ /* 0x000fe4000fffe0ff */
[----:B------:R-:W-:-:S03]  /*1600*/  UIADD3 UR7, UPT, UPT, UR15, -UR14, URZ ;  /* 0x8000000e0f077290 */ /* 0x000fc6000fffe0ff */
[----:B------:R-:W-:-:S04]  /*1610*/  @UP1 UIADD3 UR5, UPT, UPT, UR14, URZ, URZ ;  /* 0x000000ff0e051290 */ /* 0x000fc8000fffe0ff */
[----:B--2---:R-:W-:-:S12]  /*1620*/  UIADD3 UR5, UPT, UPT, UR5, 0x1, URZ ;  /* 0x0000000105057890 */ /* 0x004fd8000fffe0ff */
.L_x_36:
[----:B------:R-:W-:Y:S01]  /*1630*/  UISETP.NE.AND UP0, UPT, UR37, URZ, UPT ;  /* 0x000000ff2500728c */ /* 0x000fe2000bf05270 */
[----:B------:R-:W1:Y:S08]  /*1640*/  S2UR UR37, SR_CgaCtaId ;  /* 0x00000000002579c3 */ /* 0x000e700000008800 */
[----:B------:R-:W-:Y:S05]  /*1650*/  BRA.U UP0, `(.L_x_19) ;  /* 0x0000000100347547 */ /* 0x000fea000b800000 */
[----:B------:R-:W2:Y:S01]  /*1660*/  S2R R2, SR_CgaCtaId ;  /* 0x0000000000027919 */ /* 0x000ea20000008800 */
[----:B------:R-:W-:-:S04]  /*1670*/  MOV R3, 0x400 ;  /* 0x0000040000037802 */ /* 0x000fc80000000f00 */
[----:B--2---:R-:W-:Y:S02]  /*1680*/  LEA R3, R2, R3, 0x18 ;  /* 0x0000000302037211 */ /* 0x004fe400078ec0ff */
[----:B------:R-:W-:-:S03]  /*1690*/  SHF.L.U32 R2, R10, 0x1f, RZ ;  /* 0x0000001f0a027819 */ /* 0x000fc600000006ff */
[----:B------:R-:W-:-:S04]  /*16a0*/  IMAD R3, R12, 0x8, R3 ;  /* 0x000000080c037824 */ /* 0x000fc800078e0203 */
[----:B------:R-:W2:Y:S02]  /*16b0*/  SYNCS.PHASECHK.TRANS64.TRYWAIT P0, [R3+URZ+0x160], R2 ;  /* 0x00016002030075a7 */ /* 0x000ea400080011ff */
[----:B--2---:R-:W-:Y:S05]  /*16c0*/  @!P0 BRA `(.L_x_20) ;  /* 0x0000005000348947 */ /* 0x004fea0003800000 */
.L_x_105:
[----:B------:R-:W-:Y:S01]  /*16d0*/  VIADD R12, R12, 0x1 ;  /* 0x000000010c0c7836 */ /* 0x000fe20000000000 */
[----:B------:R2:W-:Y:S04]  /*16e0*/  SYNCS.ARRIVE.TRANS64.A1T0 RZ, [R3+URZ+0x150], RZ ;  /* 0x000150ff03ff79a7 */ /* 0x0005e800081000ff */
[----:B------:R-:W-:-:S04]  /*16f0*/  ISETP.NE.AND P0, PT, R12, 0x2, PT ;  /* 0x000000020c00780c */ /* 0x000fc80003f05270 */
[----:B------:R-:W-:Y:S02]  /*1700*/  SEL R12, R12, RZ, P0 ;  /* 0x000000ff0c0c7207 */ /* 0x000fe40000000000 */
[----:B--2---:R-:W-:-:S04]  /*1710*/  SEL R3, RZ, 0x1, P0 ;  /* 0x00000001ff037807 */ /* 0x004fc80000000000 */
[----:B------:R-:W-:-:S07]  /*1720*/  LOP3.LUT R10, R10, R3, RZ, 0x3c, !PT ;  /* 0x000000030a0a7212 */ /* 0x000fce00078e3cff */
.L_x_19:
[----:B------:R-:W-:Y:S01]  /*1730*/  UMOV UR4, 0x400 ;  /* 0x0000040000047882 */ /* 0x000fe20000000000 */
[----:B------:R-:W-:Y:S01]  /*1740*/  SHF.L.U32 R2, R15, 0x1f, RZ ;  /* 0x0000001f0f027819 */ /* 0x000fe200000006ff */
[----:B-1----:R-:W-:Y:S01]  /*1750*/  ULEA UR4, UR37, UR4, 0x18 ;  /* 0x0000000425047291 */ /* 0x002fe2000f8ec0ff */
[----:B------:R-:W-:Y:S01]  /*1760*/  R2UR UR34, R97 ;  /* 0x00000000612272ca */ /* 0x000fe200000e0000 */
[----:B------:R-:W-:Y:S01]  /*1770*/  UISETP.GE.U32.AND UP0, UPT, UR13, 0xff, UPT ;  /* 0x000000ff0d00788c */ /* 0x000fe2000bf06070 */
[----:B------:R-:W-:Y:S01]  /*1780*/  R2UR UR10, R91 ;  /* 0x000000005b0a72ca */ /* 0x000fe200000e0000 */
[----:B------:R-:W-:Y:S01]  /*1790*/  ULEA UR8, UR6, UR4, 0x3 ;  /* 0x0000000406087291 */ /* 0x000fe2000f8e18ff */
[----:B------:R-:W-:-:S08]  /*17a0*/  UMOV UR24, URZ ;  /* 0x000000ff00187c82 */ /* 0x000fd00008000000 */
[----:B------:R1:W2:Y:S01]  /*17b0*/  SYNCS.PHASECHK.TRANS64.TRYWAIT P0, [UR8+0x68], R2 ;  /* 0x00006802ff0075a7 */ /* 0x0002a20008001108 */
[----:B------:R-:W-:Y:S02]  /*17c0*/  USHF.L.U32 UR34, UR34, 0x6, URZ ;  /* 0x0000000622227899 */ /* 0x000fe400080006ff */
[----:B------:R-:W-:Y:S01]  /*17d0*/  USHF.L.U32 UR10, UR10, 0x6, URZ ;  /* 0x000000060a0a7899 */ /* 0x000fe200080006ff */
[----:B------:R-:W-:Y:S11]  /*17e0*/  BRA.U !UP0, `(.L_x_21) ;  /* 0x0000000108a47547 */ /* 0x000ff6000b800000 */
[----:B------:R-:W-:Y:S01]  /*17f0*/  UMOV UR16, URZ ;  /* 0x000000ff00107c82 */ /* 0x000fe20008000000 */
[----:B------:R-:W-:-:S05]  /*1800*/  UMOV UR17, UR6 ;  /* 0x0000000600117c82 */ /* 0x000fca0008000000 */
.L_x_26:
[----:B-1----:R-:W-:Y:S01]  /*1810*/  ULEA UR33, UR17, UR4, 0x3 ;  /* 0x0000000411217291 */ /* 0x002fe2000f8e18ff */
[----:B--2---:R-:W-:Y:S01]  /*1820*/  @!P5 MOV R3, 0x4000 ;  /* 0x000040000003d802 */ /* 0x004fe20000000f00 */
[----:B--2---:R-:W-:Y:S10]  /*1830*/  @P0 BRA `(.L_x_22) ;  /* 0x00000000000c0947 */ /* 0x004ff40003800000 */
[----:B------:R-:W-:-:S04]  /*1840*/  SHF.L.U32 R5, R15, 0x1f, RZ ;  /* 0x0000001f0f057819 */ /* 0x000fc800000006ff */
[----:B------:R-:W2:Y:S02]  /*1850*/  SYNCS.PHASECHK.TRANS64.TRYWAIT P0, [UR33+0x68], R5 ;  /* 0x00006805ff0075a7 */ /* 0x000ea40008001121 */
[----:B--2---:R-:W-:Y:S05]  /*1860*/  @!P0 BRA `(.L_x_23) ;  /* 0x0000004c00e08947 */ /* 0x004fea0003800000 */
.L_x_22:
[----:B------:R2:W-:Y:S01]  /*1870*/  @!P5 SYNCS.ARRIVE.TRANS64 RZ, [UR33], R3 ;  /* 0x00000003ffffd9a7 */ /* 0x0005e20008000021 */
[----:B------:R-:W-:Y:S04]  /*1880*/  BSSY.RECONVERGENT B0, `(.L_x_24) ;  /* 0x0000003000007945 */ /* 0x000fe80003800200 */
[----:B------:R-:W-:Y:S05]  /*1890*/  @P4 BRA `(.L_x_25) ;  /* 0x0000000000044947 */ /* 0x000fea0003800000 */
[----:B------:R-:W-:Y:S05]  /*18a0*/  BPT.TRAP 0x1 ;  /* 0x000000040000795c */ /* 0x000fea0000300000 */
.L_x_25:
[----:B------:R-:W-:Y:S05]  /*18b0*/  BSYNC.RECONVERGENT B0 ;  /* 0x0000000000007941 */ /* 0x000fea0003800200 */
.L_x_24:
[----:B------:R-:W-:Y:S02]  /*18c0*/  UIADD3 UR6, UPT, UPT, UR17, 0x1, URZ ;  /* 0x0000000111067890 */ /* 0x000fe4000fffe0ff */
[----:B------:R-:W-:Y:S02]  /*18d0*/  UIADD3 UR26, UP1, UPT, UR22, 0x80, URZ ;  /* 0x00000080161a7890 */ /* 0x000fe4000ff3e0ff */
[----:B------:R-:W-:Y:S02]  /*18e0*/  UISETP.NE.AND UP0, UPT, UR6, 0xd, UPT ;  /* 0x0000000d0600788c */ /* 0x000fe4000bf05270 */
[----:B------:R-:W-:Y:S02]  /*18f0*/  USHF.L.U32 UR35, UR16, 0x7, URZ ;  /* 0x0000000710237899 */ /* 0x000fe400080006ff */
[----:B------:R-:W-:Y:S02]  /*1900*/  USEL UR9, URZ, 0x1, UP0 ;  /* 0x00000001ff097887 */ /* 0x000fe40008000000 */
[----:B------:R-:W-:-:S02]  /*1910*/  USEL UR6, UR6, URZ, UP0 ;  /* 0x000000ff06067287 */ /* 0x000fc40008000000 */
[----:B------:R-:W-:Y:S02]  /*1920*/  UIADD3 UR20, UP0, UPT, UR22, 0x180, URZ ;  /* 0x0000018016147890 */ /* 0x000fe4000ff1e0ff */
[----:B------:R-:W-:Y:S01]  /*1930*/  ULEA UR8, UR6, UR4, 0x3 ;  /* 0x0000000406087291 */ /* 0x000fe2000f8e18ff */
[----:B------:R-:W-:Y:S01]  /*1940*/  LOP3.LUT R15, R15, UR9, RZ, 0x3c, !PT ;  /* 0x000000090f0f7c12 */ /* 0x000fe2000f8e3cff */
[----:B------:R-:W-:Y:S02]  /*1950*/  UIADD3.X UR27, UPT, UPT, URZ, UR23, URZ, UP1, !UPT ;  /* 0x00000017ff1b7290 */ /* 0x000fe40008ffe4ff */
[----:B------:R-:W-:Y:S01]  /*1960*/  UIADD3.X UR21, UPT, UPT, URZ, UR23, URZ, UP0, !UPT ;  /* 0x00000017ff157290 */ /* 0x000fe200087fe4ff */
[----:B-1----:R-:W-:Y:S01]  /*1970*/  SHF.L.U32 R2, R15, 0x1f, RZ ;  /* 0x0000001f0f027819 */ /* 0x002fe200000006ff */
[----:B------:R-:W-:Y:S01]  /*1980*/  UMOV UR18, 0x0 ;  /* 0x0000000000127882 */ /* 0x000fe20000000000 */
[----:B------:R-:W-:Y:S01]  /*1990*/  UMOV UR19, 0x10000000 ;  /* 0x1000000000137882 */ /* 0x000fe20000000000 */
[----:B------:R-:W-:Y:S01]  /*19a0*/  UMOV UR12, UR36 ;  /* 0x00000024000c7c82 */ /* 0x000fe20008000000 */
[----:B------:R1:W1:Y:S01]  /*19b0*/  SYNCS.PHASECHK.TRANS64.TRYWAIT P0, [UR8+0x68], R2 ;  /* 0x00006802ff0075a7 */ /* 0x0002620008001108 */
[----:B------:R-:W-:Y:S01]  /*19c0*/  ULEA UR8, UR17, UR4, 0xd ;  /* 0x0000000411087291 */ /* 0x000fe2000f8e68ff */
[----:B------:R-:W-:Y:S01]  /*19d0*/  UMOV UR9, UR33 ;  /* 0x0000002100097c82 */ /* 0x000fe20008000000 */
[----:B------:R-:W-:-:S02]  /*19e0*/  UMOV UR11, UR35 ;  /* 0x00000023000b7c82 */ /* 0x000fc40008000000 */
[----:B------:R-:W-:Y:S02]  /*19f0*/  UIADD3 UR32, UPT, UPT, UR8, 0x2400, URZ ;  /* 0x0000240008207890 */ /* 0x000fe4000fffe0ff */
[----:B------:R-:W-:Y:S02]  /*1a00*/  UIADD3 UR8, UPT, UPT, UR8, 0x1c400, URZ ;  /* 0x0001c40008087890 */ /* 0x000fe4000fffe0ff */
[----:B------:R-:W-:Y:S01]  /*1a10*/  UIADD3 UR16, UPT, UPT, UR16, 0x1, URZ ;  /* 0x0000000110107890 */ /* 0x000fe2000fffe0ff */
[----:B------:R-:W-:Y:S01]  /*1a20*/  UMOV UR24, UR5 ;  /* 0x0000000500187c82 */ /* 0x000fe20008000000 */
[----:B------:R-:W-:Y:S02]  /*1a30*/  UMOV UR17, UR6 ;  /* 0x0000000600117c82 */ /* 0x000fe40008000000 */
[----:B------:R-:W-:Y:S01]  /*1a40*/  UISETP.NE.AND UP0, UPT, UR16, UR5, UPT ;  /* 0x000000051000728c */ /* 0x000fe2000bf05270 */
[----:B------:R1:W-:Y:S02]  /*1a50*/  UTMALDG.3D [UR32], [UR26], desc[UR18] ;  /* 0x000012201a0075b4 */ /* 0x0003e40008011000 */
[----:B------:R1:W-:Y:S06]  /*1a60*/  UTMALDG.3D [UR8], [UR20], desc[UR18] ;  /* 0x00001208140075b4 */ /* 0x0003ec0008011000 */
[----:B------:R-:W-:Y:S05]  /*1a70*/  BRA.U UP0, `(.L_x_26) ;  /* 0xfffffffd00647547 */ /* 0x000fea000b83ffff */
.L_x_21:
[----:B-1----:R-:W-:Y:S01]  /*1a80*/  ULEA UR8, UR6, UR4, 0x3 ;  /* 0x0000000406087291 */ /* 0x002fe2000f8e18ff */
[----:B------:R-:W-:Y:S01]  /*1a90*/  SHF.L.U32 R2, R15, 0x1f, RZ ;  /* 0x0000001f0f027819 */ /* 0x000fe200000006ff */
[----:B------:R-:W-:Y:S01]  /*1aa0*/  @!P1 SYNCS.ARRIVE.TRANS64.A1T0 RZ, [UR4+0xe8], RZ ;  /* 0x0000e8ffffff99a7 */ /* 0x000fe20008100004 */
[----:B------:R-:W-:-:S06]  /*1ab0*/  UISETP.GT.AND UP0, UPT, UR15, UR14, UPT ;  /* 0x0000000e0f00728c */ /* 0x000fcc000bf04270 */
[----:B--2---:R1:W2:Y:S03]  /*1ac0*/  SYNCS.PHASECHK.TRANS64.TRYWAIT P0, [UR8+0x68], R2 ;  /* 0x00006802ff0075a7 */ /* 0x0042a60008001108 */
[----:B------:R-:W-:Y:S05]  /*1ad0*/  BRA.U !UP0, `(.L_x_27) ;  /* 0x0000000108a87547 */ /* 0x000fea000b800000 */
[----:B------:R-:W-:Y:S01]  /*1ae0*/  UIADD3 UR21, UPT, UPT, UR7, UR24, URZ ;  /* 0x0000001807157290 */ /* 0x000fe2000fffe0ff */
[----:B------:R-:W-:-:S11]  /*1af0*/  UMOV UR25, UR6 ;  /* 0x0000000600197c82 */ /* 0x000fd60008000000 */
.L_x_32:
[----:B-1----:R-:W-:Y:S01]  /*1b00*/  ULEA UR17, UR25, UR4, 0x3 ;  /* 0x0000000419117291 */ /* 0x002fe2000f8e18ff */
[----:B--2---:R-:W-:Y:S01]  /*1b10*/  @!P5 MOV R3, 0x4000 ;  /* 0x000040000003d802 */ /* 0x004fe20000000f00 */
[----:B--2---:R-:W-:Y:S10]  /*1b20*/  @P0 BRA `(.L_x_28) ;  /* 0x00000000000c0947 */ /* 0x004ff40003800000 */
[----:B------:R-:W-:-:S04]  /*1b30*/  SHF.L.U32 R5, R15, 0x1f, RZ ;  /* 0x0000001f0f057819 */ /* 0x000fc800000006ff */
[----:B------:R-:W2:Y:S02]  /*1b40*/  SYNCS.PHASECHK.TRANS64.TRYWAIT P0, [UR17+0x68], R5 ;  /* 0x00006805ff0075a7 */ /* 0x000ea40008001111 */
[----:B--2---:R-:W-:Y:S05]  /*1b50*/  @!P0 BRA `(.L_x_29) ;  /* 0x0000004c003c8947 */ /* 0x004fea0003800000 */
.L_x_28:
[----:B------:R2:W-:Y:S01]  /*1b60*/  @!P5 SYNCS.ARRIVE.TRANS64 RZ, [UR17], R3 ;  /* 0x00000003ffffd9a7 */ /* 0x0005e20008000011 */
[----:B------:R-:W-:Y:S04]  /*1b70*/  BSSY.RECONVERGENT B0, `(.L_x_30) ;  /* 0x0000003000007945 */ /* 0x000fe80003800200 */
[----:B------:R-:W-:Y:S05]  /*1b80*/  @P4 BRA `(.L_x_31) ;  /* 0x0000000000044947 */ /* 0x000fea0003800000 */
[----:B------:R-:W-:Y:S05]  /*1b90*/  BPT.TRAP 0x1 ;  /* 0x000000040000795c */ /* 0x000fea0000300000 */
.L_x_31:
[----:B------:R-:W-:Y:S05]  /*1ba0*/  BSYNC.RECONVERGENT B0 ;  /* 0x0000000000007941 */ /* 0x000fea0003800200 */
.L_x_30:
        /* <DEDUP_REMOVED lines=20> */
[----:B------:R-:W-:Y:S01]  /*1cf0*/  UIADD3 UR8, UPT, UPT, UR8, 0x1c400, URZ ;  /* 0x0001c40008087890 */ /* 0x000fe2000fffe0ff */
[----:B------:R-:W-:Y:S01]  /*1d00*/  UMOV UR9, UR17 ;  /* 0x0000001100097c82 */ /* 0x000fe20008000000 */
[----:B------:R-:W-:Y:S01]  /*1d10*/  UMOV UR11, UR19 ;  /* 0x00000013000b7c82 */ /* 0x000fe20008000000 */
[----:B------:R-:W-:Y:S01]  /*1d20*/  UIADD3 UR24, UPT, UPT, UR24, 0x1, URZ ;  /* 0x0000000118187890 */ /* 0x000fe2000fffe0ff */
[----:B------:R-:W-:-:S03]  /*1d30*/  UMOV UR25, UR6 ;  /* 0x0000000600197c82 */ /* 0x000fc60008000000 */
[----:B------:R1:W-:Y:S01]  /*1d40*/  UTMALDG.3D [UR16], [UR30], desc[UR26] ;  /* 0x00001a101e0075b4 */ /* 0x0003e20008011000 */
[----:B------:R-:W-:Y:S01]  /*1d50*/  UISETP.NE.AND UP0, UPT, UR24, UR21, UPT ;  /* 0x000000151800728c */ /* 0x000fe2000bf05270 */
[----:B------:R1:W-:Y:S08]  /*1d60*/  UTMALDG.3D [UR8], [UR28], desc[UR26] ;  /* 0x00001a081c0075b4 */ /* 0x0003f00008011000 */
[----:B------:R-:W-:Y:S05]  /*1d70*/  BRA.U UP0, `(.L_x_32) ;  /* 0xfffffffd00607547 */ /* 0x000fea000b83ffff */
.L_x_27:
[C---:B-1----:R-:W-:Y:S01]  /*1d80*/  LEA R2, R14.reuse, UR4, 0x3 ;  /* 0x000000040e027c11 */ /* 0x042fe2000f8e18ff */
[----:B------:R-:W-:Y:S01]  /*1d90*/  NOP ;  /* 0x0000000000007918 */ /* 0x000fe20000000000 */
[----:B--2---:R-:W-:Y:S02]  /*1da0*/  SHF.L.U32 R3, R13, 0x1f, RZ ;  /* 0x0000001f0d037819 */ /* 0x004fe400000006ff */
[----:B------:R-:W-:Y:S02]  /*1db0*/  LEA R4, R14, UR4, 0x4 ;  /* 0x000000040e047c11 */ /* 0x000fe4000f8e20ff */
[----:B------:R-:W1:Y:S02]  /*1dc0*/  SYNCS.PHASECHK.TRANS64.TRYWAIT P0, [R2+URZ+0xf0], R3 ;  /* 0x0000f003020075a7 */ /* 0x000e6400080011ff */
[----:B-1----:R-:W-:Y:S05]  /*1dd0*/  @!P0 BRA `(.L_x_33) ;  /* 0x0000004800b48947 */ /* 0x002fea0003800000 */
.L_x_108:
[----:B------:R-:W2:Y:S01]  /*1de0*/  LDS.128 R4, [R4+0x180] ;  /* 0x0001800004047984 */ /* 0x000ea20000000c00 */
[----:B---3--:R-:W-:Y:S01]  /*1df0*/  ISETP.GE.AND P0, PT, R40, 0x1, PT ;  /* 0x000000012800780c */ /* 0x008fe20003f06270 */
[----:B-1----:R-:W-:Y:S01]  /*1e00*/  VIADD R2, R2, 0x100 ;  /* 0x0000010002027836 */ /* 0x002fe20000000000 */
[----:B------:R-:W-:Y:S01]  /*1e10*/  @!PT LDS RZ, [RZ] ;  /* 0x00000000fffff984 */ /* 0x000fe20000000800 */
[----:B------:R-:W-:Y:S01]  /*1e20*/  @!PT LDS RZ, [RZ] ;  /* 0x00000000fffff984 */ /* 0x000fe20000000800 */
[----:B------:R-:W-:Y:S01]  /*1e30*/  @!PT LDS RZ, [RZ] ;  /* 0x00000000fffff984 */ /* 0x000fe20000000800 */
[----:B------:R-:W-:Y:S01]  /*1e40*/  @!PT LDS RZ, [RZ] ;  /* 0x00000000fffff984 */ /* 0x000fe20000000800 */
[----:B------:R1:W-:Y:S06]  /*1e50*/  MEMBAR.ALL.CTA ;  /* 0x0000000000007992 */ /* 0x0003ec0000008000 */
[----:B-1----:R-:W1:Y:S01]  /*1e60*/  FENCE.VIEW.ASYNC.S ;  /* 0x00000000000073c6 */ /* 0x002e620000000000 */
[----:B------:R-:W-:-:S04]  /*1e70*/  PRMT R2, RZ, 0x654, R2 ;  /* 0x00000654ff027816 */ /* 0x000fc80000000002 */
[----:B-1----:R1:W-:Y:S01]  /*1e80*/  SYNCS.ARRIVE.TRANS64.RED.A1T0 RZ, [R2+URZ], RZ ;  /* 0x000000ff02ff79a7 */ /* 0x0023e200081004ff */
[----:B--2---:R-:W-:-:S13]  /*1e90*/  LOP3.LUT P2, RZ, R6, 0x1, RZ, 0xc0, !PT ;  /* 0x0000000106ff7812 */ /* 0x004fda000784c0ff */
[----:B------:R-:W-:Y:S01]  /*1ea0*/  @P2 SHF.R.U32.HI R3, RZ, 0x10, R5 ;  /* 0x00000010ff032819 */ /* 0x000fe20000011605 */
[----:B------:R-:W-:Y:S01]  /*1eb0*/  VOTEU.ANY UP0, P2 ;  /* 0x0000000000ff7886 */ /* 0x000fe20001000100 */
[----:B------:R-:W-:Y:S02]  /*1ec0*/  @P2 MOV R11, R4 ;  /* 0x00000004000b2202 */ /* 0x000fe40000000f00 */
[----:B------:R-:W-:Y:S02]  /*1ed0*/  @P2 R2UR.BROADCAST UR8, R3 ;  /* 0x00000000030822ca */ /* 0x000fe400008e0000 */
[----:B------:R-:W-:-:S11]  /*1ee0*/  @P2 LOP3.LUT R8, R5, 0xffff, RZ, 0xc0, !PT ;  /* 0x0000ffff05082812 */ /* 0x000fd600078ec0ff */
[----:B------:R-:W-:Y:S01]  /*1ef0*/  @UP0 UMOV UR36, UR8 ;  /* 0x0000000800240c82 */ /* 0x000fe20008000000 */
[----:B-1----:R-:W-:Y:S05]  /*1f00*/  @!P0 BRA `(.L_x_34) ;  /* 0x0000000000b88947 */ /* 0x002fea0003800000 */
[----:B------:R-:W4:Y:S01]  /*1f10*/  LDC.64 R4, c[0x0][0xb18] ;  /* 0x0002c600ff047b82 */ /* 0x000f220000000a00 */
[----:B------:R-:W-:-:S07]  /*1f20*/  ISETP.NE.AND P3, PT, R40, 0x1, PT ;  /* 0x000000012800780c */ /* 0x000fce0003f65270 */
[----:B------:R-:W1:Y:S08]  /*1f30*/  LDC.64 R6, c[0x0][0xb10] ;  /* 0x0002c400ff067b82 */ /* 0x000e700000000a00 */
[----:B------:R-:W2:Y:S08]  /*1f40*/  LDC R16, c[0x0][0xb20] ;  /* 0x0002c800ff107b82 */ /* 0x000eb00000000800 */
[----:B------:R-:W3:Y:S01]  /*1f50*/  LDC R18, c[0x0][0xb0c] ;  /* 0x0002c300ff127b82 */ /* 0x000ee20000000800 */
[----:B----4-:R-:W-:Y:S01]  /*1f60*/  IMAD.HI.U32 R17, R0, R5, RZ ;  /* 0x0000000500117227 */ /* 0x010fe200078e00ff */
[----:B------:R-:W-:-:S03]  /*1f70*/  ISETP.NE.AND P0, PT, R4, 0x1, PT ;  /* 0x000000010400780c */ /* 0x000fc60003f05270 */
[----:B------:R-:W-:-:S03]  /*1f80*/  IMAD.HI.U32 R5, R8, R5, RZ ;  /* 0x0000000508057227 */ /* 0x000fc600078e00ff */
[----:B------:R-:W4:Y:S01]  /*1f90*/  LDC.64 R2, c[0x0][0xb28] ;  /* 0x0002ca00ff027b82 */ /* 0x000f220000000a00 */
[----:B-1----:R-:W-:-:S04]  /*1fa0*/  IMAD.HI.U32 R20, R9, R6, RZ ;  /* 0x0000000609147227 */ /* 0x002fc800078e00ff */
[----:B------:R-:W-:Y:S01]  /*1fb0*/  IMAD.HI.U32 R22, R11, R6, RZ ;  /* 0x000000060b167227 */ /* 0x000fe200078e00ff */
[----:B------:R-:W-:Y:S02]  /*1fc0*/  SHF.R.U32.HI R20, RZ, R7, R20 ;  /* 0x00000007ff147219 */ /* 0x000fe40000011614 */
[-C--:B--2---:R-:W-:Y:S02]  /*1fd0*/  SHF.R.U32.HI R17, RZ, R16.reuse, R17 ;  /* 0x00000010ff117219 */ /* 0x084fe40000011611 */
[----:B------:R-:W-:Y:S02]  /*1fe0*/  SHF.R.U32.HI R5, RZ, R16, R5 ;  /* 0x00000010ff057219 */ /* 0x000fe40000011605 */
[----:B------:R-:W-:Y:S02]  /*1ff0*/  SEL R17, R0, R17, !P0 ;  /* 0x0000001100117207 */ /* 0x000fe40004000000 */
[----:B------:R-:W-:Y:S02]  /*2000*/  SHF.R.U32.HI R22, RZ, R7, R22 ;  /* 0x00000007ff167219 */ /* 0x000fe40000011616 */
[----:B---3--:R-:W-:-:S02]  /*2010*/  ISETP.NE.AND P1, PT, R18, 0x1, PT ;  /* 0x000000011200780c */ /* 0x008fc40003f25270 */
[----:B------:R-:W-:Y:S02]  /*2020*/  SEL R5, R8, R5, !P0 ;  /* 0x0000000508057207 */ /* 0x000fe40004000000 */
[----:B------:R-:W-:Y:S02]  /*2030*/  SEL R19, R9, R20, !P1 ;  /* 0x0000001409137207 */ /* 0x000fe40004800000 */
[----:B------:R-:W-:Y:S01]  /*2040*/  SEL R7, R11, R22, !P1 ;  /* 0x000000160b077207 */ /* 0x000fe20004800000 */
[----:B----4-:R-:W-:-:S04]  /*2050*/  IMAD.HI.U32 R20, R17, R2, RZ ;  /* 0x0000000211147227 */ /* 0x010fc800078e00ff */
[----:B------:R-:W-:Y:S01]  /*2060*/  IMAD.HI.U32 R6, R19, R2, RZ ;  /* 0x0000000213067227 */ /* 0x000fe200078e00ff */
[----:B------:R-:W-:-:S04]  /*2070*/  @P3 SHF.R.U32.HI R17, RZ, R3, R20 ;  /* 0x00000003ff113219 */ /* 0x000fc80000011614 */
[----:B------:R-:W-:Y:S01]  /*2080*/  @P3 SHF.R.U32.HI R19, RZ, R3, R6 ;  /* 0x00000003ff133219 */ /* 0x000fe20000011606 */
[----:B------:R-:W-:-:S04]  /*2090*/  IMAD R17, R40, R17, RZ ;  /* 0x0000001128117224 */ /* 0x000fc800078e02ff */
[----:B------:R-:W-:Y:S01]  /*20a0*/  IMAD R6, R40, R19, RZ ;  /* 0x0000001328067224 */ /* 0x000fe200078e02ff */
[C---:B------:R-:W-:Y:S02]  /*20b0*/  ISETP.GE.AND P0, PT, R5.reuse, R17, PT ;  /* 0x000000110500720c */ /* 0x040fe40003f06270 */
[----:B------:R-:W-:Y:S02]  /*20c0*/  IADD3 R17, PT, PT, -R5, RZ, RZ ;  /* 0x000000ff05117210 */ /* 0x000fe40007ffe1ff */
[----:B------:R-:W-:Y:S01]  /*20d0*/  ISETP.GE.OR P0, PT, R7, R6, P0 ;  /* 0x000000060700720c */ /* 0x000fe20000706670 */
[----:B------:R-:W-:-:S04]  /*20e0*/  IMAD.HI.U32 R6, R5, R2, RZ ;  /* 0x0000000205067227 */ /* 0x000fc800078e00ff */
[----:B------:R-:W-:Y:S01]  /*20f0*/  IMAD R8, R4, R17, R8 ;  /* 0x0000001104087224 */ /* 0x000fe200078e0208 */
[----:B------:R-:W-:-:S04]  /*2100*/  SHF.R.U32.HI R6, RZ, R3, R6 ;  /* 0x00000003ff067219 */ /* 0x000fc80000011606 */
[----:B------:R-:W-:-:S03]  /*2110*/  SEL R6, R5, R6, !P3 ;  /* 0x0000000605067207 */ /* 0x000fc60005800000 */
[----:B------:R-:W-:-:S04]  /*2120*/  @!P0 IMAD.HI.U32 R16, R7, R2, RZ ;  /* 0x0000000207108227 */ /* 0x000fc800078e00ff */
[----:B------:R-:W-:Y:S01]  /*2130*/  IMAD.MOV R2, RZ, RZ, -R6 ;  /* 0x000000ffff027224 */ /* 0x000fe200078e0a06 */
[----:B------:R-:W-:-:S03]  /*2140*/  @!P0 SHF.R.U32.HI R16, RZ, R3, R16 ;  /* 0x00000003ff108219 */ /* 0x000fc60000011610 */
[----:B------:R-:W-:Y:S01]  /*2150*/  IMAD R2, R40, R2, R5 ;  /* 0x0000000228027224 */ /* 0x000fe200078e0205 */
[----:B------:R-:W-:-:S05]  /*2160*/  @!P0 SEL R3, R7, R16, !P3 ;  /* 0x0000001007038207 */ /* 0x000fca0005800000 */
[--C-:B------:R-:W-:Y:S02]  /*2170*/  @!P0 IMAD.IADD R6, R6, 0x1, -R3.reuse ;  /* 0x0000000106068824 */ /* 0x100fe400078e0a03 */
[----:B------:R-:W-:Y:S01]  /*2180*/  @!P0 IMAD R3, R2, R19, R3 ;  /* 0x0000001302038224 */ /* 0x000fe200078e0203 */
[----:B------:R-:W-:Y:S01]  /*2190*/  IADD3 R2, PT, PT, -R7, RZ, RZ ;  /* 0x000000ff07027210 */ /* 0x000fe20007ffe1ff */
[----:B------:R-:W-:Y:S02]  /*21a0*/  @!P0 IMAD R5, R40, R6, R7 ;  /* 0x0000000628058224 */ /* 0x000fe400078e0207 */
[----:B------:R-:W-:Y:S02]  /*21b0*/  @!P0 IMAD.MOV.U32 R7, RZ, RZ, R3 ;  /* 0x000000ffff078224 */ /* 0x000fe400078e0003 */
[----:B------:R-:W-:Y:S02]  /*21c0*/  IMAD R2, R18, R2, R11 ;  /* 0x0000000212027224 */ /* 0x000fe400078e020b */
[----:B------:R-:W-:-:S02]  /*21d0*/  IMAD R8, R5, R4, R8 ;  /* 0x0000000405087224 */ /* 0x000fc400078e0208 */
[----:B------:R-:W-:Y:S02]  /*21e0*/  IMAD R11, R7, R18, R2 ;  /* 0x00000012070b7224 */ /* 0x000fe400078e0202 */
.L_x_34:
[----:B------:R-:W1:Y:S02]  /*21f0*/  LDCU UR8, c[0x0][0xb30] ;  /* 0x00016600ff0877ac */ /* 0x000e640008000800 */
[----:B-1----:R-:W-:-:S09]  /*2200*/  UISETP.NE.AND UP0, UPT, UR8, 0x1, UPT ;  /* 0x000000010800788c */ /* 0x002fd2000bf05270 */
[----:B------:R-:W-:Y:S05]  /*2210*/  BRA.U UP0, `(.L_x_35) ;  /* 0x0000000100407547 */ /* 0x000fea000b800000 */
[----:B------:R-:W1:Y:S08]  /*2220*/  LDC.64 R4, c[0x0][0xb10] ;  /* 0x0002c400ff047b82 */ /* 0x000e700000000a00 */
[----:B------:R-:W2:Y:S08]  /*2230*/  LDC.64 R2, c[0x0][0xb18] ;  /* 0x0002c600ff027b82 */ /* 0x000eb00000000a00 */
[----:B------:R-:W3:Y:S08]  /*2240*/  LDC R6, c[0x0][0xb20] ;  /* 0x0002c800ff067b82 */ /* 0x000ef00000000800 */
[----:B------:R-:W4:Y:S01]  /*2250*/  LDC R16, c[0x0][0xb0c] ;  /* 0x0002c300ff107b82 */ /* 0x000f220000000800 */
[----:B-1----:R-:W-:-:S05]  /*2260*/  IMAD.HI.U32 R4, R11, R4, RZ ;  /* 0x000000040b047227 */ /* 0x002fca00078e00ff */
[----:B------:R-:W-:Y:S01]  /*2270*/  SHF.R.U32.HI R4, RZ, R5, R4 ;  /* 0x00000005ff047219 */ /* 0x000fe20000011604 */
[----:B--2---:R-:W-:Y:S01]  /*2280*/  IMAD.HI.U32 R3, R8, R3, RZ ;  /* 0x0000000308037227 */ /* 0x004fe200078e00ff */
[----:B------:R-:W-:-:S04]  /*2290*/  ISETP.NE.AND P0, PT, R2, 0x1, PT ;  /* 0x000000010200780c */ /* 0x000fc80003f05270 */
[----:B---3--:R-:W-:-:S04]  /*22a0*/  SHF.R.U32.HI R3, RZ, R6, R3 ;  /* 0x00000006ff037219 */ /* 0x008fc80000011603 */
[----:B------:R-:W-:Y:S02]  /*22b0*/  SEL R3, R8, R3, !P0 ;  /* 0x0000000308037207 */ /* 0x000fe40004000000 */
[----:B----4-:R-:W-:-:S04]  /*22c0*/  ISETP.NE.AND P1, PT, R16, 0x1, PT ;  /* 0x000000011000780c */ /* 0x010fc80003f25270 */
[----:B------:R-:W-:-:S05]  /*22d0*/  SEL R4, R11, R4, !P1 ;  /* 0x000000040b047207 */ /* 0x000fca0004800000 */
[----:B------:R-:W-:Y:S02]  /*22e0*/  IMAD.IADD R5, R3, 0x1, -R4 ;  /* 0x0000000103057824 */ /* 0x000fe400078e0a04 */
[----:B------:R-:W-:Y:S02]  /*22f0*/  IMAD.IADD R3, R4, 0x1, -R3 ;  /* 0x0000000104037824 */ /* 0x000fe400078e0a03 */
[----:B------:R-:W-:Y:S02]  /*2300*/  IMAD R11, R5, R16, R11 ;  /* 0x00000010050b7224 */ /* 0x000fe400078e020b */
[----:B------:R-:W-:-:S07]  /*2310*/  IMAD R8, R3, R2, R8 ;  /* 0x0000000203087224 */ /* 0x000fce00078e0208 */
.L_x_35:
[----:B------:R-:W-:Y:S01]  /*2320*/  VIADD R14, R14, 0x1 ;  /* 0x000000010e0e7836 */ /* 0x000fe20000000000 */
[----:B------:R-:W-:Y:S01]  /*2330*/  PLOP3.LUT P1, PT, PT, PT, PT, 0x80, 0x8 ;  /* 0x000000000008781c */ /* 0x000fe20003f2f070 */
[----:B------:R-:W-:Y:S02]  /*2340*/  IMAD.IADD R97, R11, 0x1, R90 ;  /* 0x000000010b617824 */ /* 0x000fe400078e025a */
[----:B------:R-:W-:Y:S01]  /*2350*/  IMAD.IADD R91, R8, 0x1, R79 ;  /* 0x00000001085b7824 */ /* 0x000fe200078e024f */
[----:B------:R-:W-:-:S04]  /*2360*/  ISETP.NE.AND P0, PT, R14, 0x2, PT ;  /* 0x000000020e00780c */ /* 0x000fc80003f05270 */
[----:B------:R-:W-:Y:S02]  /*2370*/  SEL R2, RZ, 0x1, P0 ;  /* 0x00000001ff027807 */ /* 0x000fe40000000000 */
[----:B------:R-:W-:Y:S02]  /*2380*/  SEL R14, R14, RZ, P0 ;  /* 0x000000ff0e0e7207 */ /* 0x000fe40000000000 */
[----:B------:R-:W-:Y:S01]  /*2390*/  LOP3.LUT R13, R13, R2, RZ, 0x3c, !PT ;  /* 0x000000020d0d7212 */ /* 0x000fe200078e3cff */
[----:B------:R-:W-:Y:S06]  /*23a0*/  @P2 BRA `(.L_x_36) ;  /* 0xfffffff000a02947 */ /* 0x000fec000383ffff */
[----:B------:R-:W-:Y:S01]  /*23b0*/  UIADD3 UR4, UPT, UPT, UR4, 0x68, URZ ;  /* 0x0000006804047890 */ /* 0x000fe2000fffe0ff */
[----:B------:R-:W-:-:S03]  /*23c0*/  SHF.L.U32 R3, R15, 0x1f, RZ ;  /* 0x0000001f0f037819 */ /* 0x000fc600000006ff */
[----:B------:R-:W-:-:S09]  /*23d0*/  ULEA UR5, UR6, UR4, 0x3 ;  /* 0x0000000406057291 */ /* 0x000fd2000f8e18ff */
[----:B------:R-:W1:Y:S02]  /*23e0*/  SYNCS.PHASECHK.TRANS64.TRYWAIT P0, [UR5], R3 ;  /* 0x00000003ff0075a7 */ /* 0x000e640008001105 */
[----:B-1----:R-:W-:Y:S05]  /*23f0*/  @!P0 BRA `(.L_x_37) ;  /* 0x0000004400408947 */ /* 0x002fea0003800000 */
.L_x_110:
[----:B------:R-:W-:-:S04]  /*2400*/  UIADD3 UR6, UPT, UPT, UR6, 0x1, URZ ;  /* 0x0000000106067890 */ /* 0x000fc8000fffe0ff */
[----:B------:R-:W-:-:S04]  /*2410*/  UISETP.NE.AND UP0, UPT, UR6, 0xd, UPT ;  /* 0x0000000d0600788c */ /* 0x000fc8000bf05270 */
[----:B------:R-:W-:Y:S02]  /*2420*/  USEL UR7, URZ, 0x1, UP0 ;  /* 0x00000001ff077887 */ /* 0x000fe40008000000 */
[----:B------:R-:W-:-:S04]  /*2430*/  USEL UR6, UR6, URZ, UP0 ;  /* 0x000000ff06067287 */ /* 0x000fc80008000000 */
[----:B------:R-:W-:Y:S01]  /*2440*/  ULEA UR5, UR6, UR4, 0x3 ;  /* 0x0000000406057291 */ /* 0x000fe2000f8e18ff */
[----:B------:R-:W-:-:S04]  /*2450*/  LOP3.LUT R2, R15, UR7, RZ, 0x3c, !PT ;  /* 0x000000070f027c12 */ /* 0x000fc8000f8e3cff */
[----:B-1----:R-:W-:-:S04]  /*2460*/  SHF.L.U32 R3, R2, 0x1f, RZ ;  /* 0x0000001f02037819 */ /* 0x002fc800000006ff */
[----:B------:R-:W1:Y:S02]  /*2470*/  SYNCS.PHASECHK.TRANS64.TRYWAIT P0, [UR5], R3 ;  /* 0x00000003ff0075a7 */ /* 0x000e640008001105 */
[----:B-1----:R-:W-:Y:S05]  /*2480*/  @!P0 BRA `(.L_x_38) ;  /* 0x0000004400348947 */ /* 0x002fea0003800000 */
.L_x_112:
        /* <DEDUP_REMOVED lines=9> */
.L_x_114:
        /* <DEDUP_REMOVED lines=9> */
.L_x_116:
        /* <DEDUP_REMOVED lines=9> */
.L_x_118:
        /* <DEDUP_REMOVED lines=9> */
.L_x_120:
        /* <DEDUP_REMOVED lines=9> */
.L_x_122:
        /* <DEDUP_REMOVED lines=9> */
.L_x_124:
        /* <DEDUP_REMOVED lines=9> */
.L_x_126:
        /* <DEDUP_REMOVED lines=9> */
.L_x_128:
        /* <DEDUP_REMOVED lines=9> */
.L_x_130:
        /* <DEDUP_REMOVED lines=9> */
.L_x_132:
[----:B------:R-:W-:-:S04]  /*2a30*/  UIADD3 UR6, UPT, UPT, UR6, 0x1, URZ ;  /* 0x0000000106067890 */ /* 0x000fc8000fffe0ff */
[----:B------:R-:W-:-:S04]  /*2a40*/  UISETP.NE.AND UP0, UPT, UR6, 0xd, UPT ;  /* 0x0000000d0600788c */ /* 0x000fc8000bf05270 */
[----:B------:R-:W-:Y:S02]  /*2a50*/  USEL UR5, URZ, 0x1, UP0 ;  /* 0x00000001ff057887 */ /* 0x000fe40008000000 */
[----:B------:R-:W-:-:S04]  /*2a60*/  USEL UR6, UR6, URZ, UP0 ;  /* 0x000000ff06067287 */ /* 0x000fc80008000000 */
[----:B------:R-:W-:Y:S01]  /*2a70*/  ULEA UR6, UR6, UR4, 0x3 ;  /* 0x0000000406067291 */ /* 0x000fe2000f8e18ff */
[----:B-1----:R-:W-:-:S04]  /*2a80*/  LOP3.LUT R3, R2, UR5, RZ, 0x3c, !PT ;  /* 0x0000000502037c12 */ /* 0x002fc8000f8e3cff */
[----:B------:R-:W-:Y:S01]  /*2a90*/  SHF.L.U32 R3, R3, 0x1f, RZ ;  /* 0x0000001f03037819 */ /* 0x000fe200000006ff */
[----:B----4-:R-:W-:-:S07]  /*2aa0*/  IMAD.U32 R0, RZ, RZ, UR6 ;  /* 0x00000006ff007e24 */ /* 0x010fce000f8e00ff */
.L_x_49:
[----:B-1----:R1:W2:Y:S02]  /*2ab0*/  SYNCS.PHASECHK.TRANS64.TRYWAIT P0, [R0+URZ], R3 ;  /* 0x00000003000075a7 */ /* 0x0022a400080011ff */
[----:B--2---:R-:W-:Y:S05]  /*2ac0*/  @!P0 NANOSLEEP.SYNCS 0x989680 ;  /* 0x009896800000895d */ /* 0x004fea0003900000 */
[----:B------:R-:W2:Y:S02]  /*2ad0*/  @!P0 SYNCS.PHASECHK.TRANS64 P0, [R0+URZ], R3 ;  /* 0x00000003000085a7 */ /* 0x000ea400080010ff */
[----:B--2---:R-:W-:Y:S05]  /*2ae0*/  @P0 EXIT ;  /* 0x000000000000094d */ /* 0x004fea0003800000 */
[----:B------:R-:W-:Y:S05]  /*2af0*/  BRA `(.L_x_49) ;  /* 0xfffffffc00ec7947 */ /* 0x000fea000383ffff */
.L_x_18:
[----:B------:R-:W-:-:S04]  /*2b00*/  UISETP.NE.AND UP1, UPT, UR37, URZ, UPT ;  /* 0x000000ff2500728c */ /* 0x000fc8000bf25270 */
[----:B------:R-:W-:-:S09]  /*2b10*/  UISETP.NE.OR UP1, UPT, UR8, 0x1, UP1 ;  /* 0x000000010800788c */ /* 0x000fd20008f25670 */
[----:B------:R-:W-:Y:S05]  /*2b20*/  BRA.U UP1, `(.L_x_50) ;  /* 0x0000000501487547 */ /* 0x000fea000b800000 */
[----:B------:R-:W-:Y:S01]  /*2b30*/  ISETP.NE.AND P2, PT, R2, RZ, PT ;  /* 0x000000ff0200720c */ /* 0x000fe20003f45270 */
[----:B------:R-:W-:Y:S01]  /*2b40*/  IMAD.MOV.U32 R12, RZ, RZ, 0x1 ;  /* 0x00000001ff0c7424 */ /* 0x000fe200078e00ff */
[----:B------:R-:W-:Y:S02]  /*2b50*/  CS2R R10, SRZ ;  /* 0x00000000000a7805 */ /* 0x000fe4000001ff00 */
[----:B------:R-:W-:Y:S01]  /*2b60*/  CS2R R8, SRZ ;  /* 0x0000000000087805 */ /* 0x000fe2000001ff00 */
[----:B------:R-:W-:Y:S01]  /*2b70*/  UMOV UR4, 0x400 ;  /* 0x0000040000047882 */ /* 0x000fe20000000000 */
[----:B------:R-:W-:Y:S01]  /*2b80*/  UMOV UR6, URZ ;  /* 0x000000ff00067c82 */ /* 0x000fe20008000000 */
[----:B------:R-:W-:-:S12]  /*2b90*/  ULEA UR37, UR37, UR4, 0x18 ;  /* 0x0000000425257291 */ /* 0x000fd8000f8ec0ff */
.L_x_54:
[----:B------:R-:W-:Y:S02]  /*2ba0*/  LEA R0, R8, UR37, 0x3 ;  /* 0x0000002508007c11 */ /* 0x000fe4000f8e18ff */
[----:B------:R-:W-:-:S03]  /*2bb0*/  SHF.L.U32 R5, R9, 0x1f, RZ ;  /* 0x0000001f09057819 */ /* 0x000fc600000006ff */
[----:B------:R-:W-:Y:S01]  /*2bc0*/  VIADD R4, R0, 0x160 ;  /* 0x0000016000047836 */ /* 0x000fe20000000000 */
[----:B------:R-:W1:Y:S02]  /*2bd0*/  SYNCS.PHASECHK.TRANS64.TRYWAIT P0, [R0+URZ+0x150], R5 ;  /* 0x00015005000075a7 */ /* 0x000e6400080011ff */
[----:B-1----:R-:W-:Y:S05]  /*2be0*/  @!P0 BRA `(.L_x_51) ;  /* 0x0000004000648947 */ /* 0x002fea0003800000 */
.L_x_133:
[----:B------:R-:W-:Y:S01]  /*2bf0*/  ULEA UR5, UR6, UR37, 0x3 ;  /* 0x0000002506057291 */ /* 0x000fe2000f8e18ff */
[----:B------:R-:W-:Y:S02]  /*2c00*/  PRMT R4, RZ, 0x654, R4 ;  /* 0x00000654ff047816 */ /* 0x000fe40000000004 */
[----:B-1----:R-:W-:Y:S01]  /*2c10*/  SHF.L.U32 R5, R12, 0x1f, RZ ;  /* 0x0000001f0c057819 */ /* 0x002fe200000006ff */
[----:B------:R-:W-:Y:S01]  /*2c20*/  UIADD3 UR4, UPT, UPT, UR5, 0xf0, URZ ;  /* 0x000000f005047890 */ /* 0x000fe2000fffe0ff */
[----:B------:R1:W-:Y:S05]  /*2c30*/  SYNCS.ARRIVE.TRANS64.RED.A1T0 RZ, [R4+URZ], RZ ;  /* 0x000000ff04ff79a7 */ /* 0x0003ea00081004ff */
[----:B------:R-:W-:Y:S01]  /*2c40*/  IMAD.U32 R7, RZ, RZ, UR4 ;  /* 0x00000004ff077e24 */ /* 0x000fe2000f8e00ff */
[----:B------:R-:W2:Y:S04]  /*2c50*/  SYNCS.PHASECHK.TRANS64.TRYWAIT P0, [UR5+0x100], R5 ;  /* 0x00010005ff0075a7 */ /* 0x000ea80008001105 */
[----:B------:R-:W-:Y:S01]  /*2c60*/  PRMT R6, R2, 0x654, R7 ;  /* 0x0000065402067816 */ /* 0x000fe20000000007 */
[----:B-1----:R-:W-:Y:S01]  /*2c70*/  @!P2 IMAD.MOV.U32 R4, RZ, RZ, 0x10 ;  /* 0x00000010ff04a424 */ /* 0x002fe200078e00ff */
[----:B--2---:R-:W-:Y:S06]  /*2c80*/  @!P0 BRA `(.L_x_52) ;  /* 0x0000004000508947 */ /* 0x004fec0003800000 */
.L_x_135:
[----:B------:R-:W-:Y:S01]  /*2c90*/  ULEA UR4, UR6, UR37, 0x4 ;  /* 0x0000002506047291 */ /* 0x000fe2000f8e20ff */
[----:B------:R-:W-:Y:S01]  /*2ca0*/  SEL R3, R6, R3, !P2 ;  /* 0x0000000306037207 */ /* 0x000fe20005000000 */
[----:B------:R-:W-:Y:S01]  /*2cb0*/  UIADD3 UR5, UPT, UPT, UR5, 0xf0, URZ ;  /* 0x000000f005057890 */ /* 0x000fe2000fffe0ff */
[----:B-1----:R-:W-:Y:S01]  /*2cc0*/  LEA R0, R11, UR37, 0x3 ;  /* 0x000000250b007c11 */ /* 0x002fe2000f8e18ff */
[----:B------:R-:W-:Y:S01]  /*2cd0*/  UIADD3 UR4, UPT, UPT, UR4, 0x180, URZ ;  /* 0x0000018004047890 */ /* 0x000fe2000fffe0ff */
[----:B------:R-:W-:Y:S01]  /*2ce0*/  SHF.L.U32 R5, R10, 0x1f, RZ ;  /* 0x0000001f0a057819 */ /* 0x000fe200000006ff */
[----:B------:R1:W-:Y:S01]  /*2cf0*/  @!P2 SYNCS.ARRIVE.TRANS64.RED RZ, [R3+URZ], R4 ;  /* 0x0000000403ffa9a7 */ /* 0x0003e200080004ff */
[----:B------:R-:W-:Y:S01]  /*2d00*/  UIADD3 UR6, UPT, UPT, UR6, 0x1, URZ ;  /* 0x0000000106067890 */ /* 0x000fe2000fffe0ff */
[----:B------:R-:W-:-:S03]  /*2d10*/  VIADD R8, R8, 0x1 ;  /* 0x0000000108087836 */ /* 0x000fc60000000000 */
[----:B------:R-:W-:Y:S02]  /*2d20*/  UISETP.NE.AND UP0, UPT, UR6, 0x2, UPT ;  /* 0x000000020600788c */ /* 0x000fe4000bf05270 */
[----:B------:R-:W-:Y:S06]  /*2d30*/  UGETNEXTWORKID.BROADCAST [UR4], [UR5] ;  /* 0x00000000040073ca */ /* 0x000fec0008000100 */
[----:B------:R-:W-:Y:S01]  /*2d40*/  USEL UR4, URZ, 0x1, UP0 ;  /* 0x00000001ff047887 */ /* 0x000fe20008000000 */
[----:B------:R-:W-:Y:S01]  /*2d50*/  ISETP.NE.AND P0, PT, R8, 0x2, PT ;  /* 0x000000020800780c */ /* 0x000fe20003f05270 */
[----:B------:R-:W-:Y:S01]  /*2d60*/  USEL UR6, UR6, URZ, UP0 ;  /* 0x000000ff06067287 */ /* 0x000fe20008000000 */
[----:B------:R-:W2:Y:S03]  /*2d70*/  SYNCS.PHASECHK.TRANS64.TRYWAIT P1, [R0+URZ+0xf0], R5 ;  /* 0x0000f005000075a7 */ /* 0x000ea600080211ff */
[----:B------:R-:W-:Y:S01]  /*2d80*/  LOP3.LUT R12, R12, UR4, RZ, 0x3c, !PT ;  /* 0x000000040c0c7c12 */ /* 0x000fe2000f8e3cff */
[----:B-12---:R-:W-:Y:S07]  /*2d90*/  @!P1 BRA `(.L_x_53) ;  /* 0x0000004000249947 */ /* 0x006fee0003800000 */
.L_x_136:
[C---:B------:R-:W-:Y:S01]  /*2da0*/  LEA R4, R11.reuse, UR37, 0x4 ;  /* 0x000000250b047c11 */ /* 0x040fe2000f8e20ff */
[----:B-1----:R-:W-:Y:S01]  /*2db0*/  VIADD R0, R0, 0x100 ;  /* 0x0000010000007836 */ /* 0x002fe20000000000 */
[----:B------:R-:W-:Y:S01]  /*2dc0*/  SEL R8, R8, RZ, P0 ;  /* 0x000000ff08087207 */ /* 0x000fe20000000000 */
[----:B------:R-:W-:-:S03]  /*2dd0*/  VIADD R11, R11, 0x1 ;  /* 0x000000010b0b7836 */ /* 0x000fc60000000000 */
[----:B------:R-:W1:Y:S01]  /*2de0*/  LDS.128 R4, [R4+0x180] ;  /* 0x0001800004047984 */ /* 0x000e620000000c00 */
[----:B------:R-:W-:Y:S02]  /*2df0*/  PRMT R0, RZ, 0x654, R0 ;  /* 0x00000654ff007816 */ /* 0x000fe40000000000 */
[C---:B------:R-:W-:Y:S01]  /*2e00*/  ISETP.NE.AND P1, PT, R11.reuse, 0x2, PT ;  /* 0x000000020b00780c */ /* 0x040fe20003f25270 */
[----:B------:R-:W-:Y:S01]  /*2e10*/  @!PT LDS RZ, [RZ] ;  /* 0x00000000fffff984 */ /* 0x000fe20000000800 */
[----:B------:R-:W-:Y:S01]  /*2e20*/  @!PT LDS RZ, [RZ] ;  /* 0x00000000fffff984 */ /* 0x000fe20000000800 */
[----:B------:R-:W-:Y:S01]  /*2e30*/  @!PT LDS RZ, [RZ] ;  /* 0x00000000fffff984 */ /* 0x000fe20000000800 */
[----:B------:R-:W-:Y:S01]  /*2e40*/  @!PT LDS RZ, [RZ] ;  /* 0x00000000fffff984 */ /* 0x000fe20000000800 */
[----:B------:R2:W-:Y:S06]  /*2e50*/  MEMBAR.ALL.CTA ;  /* 0x0000000000007992 */ /* 0x0005ec0000008000 */
[----:B--2---:R-:W2:Y:S01]  /*2e60*/  FENCE.VIEW.ASYNC.S ;  /* 0x00000000000073c6 */ /* 0x004ea20000000000 */
[----:B------:R-:W-:Y:S01]  /*2e70*/  SEL R11, R11, RZ, P1 ;  /* 0x000000ff0b0b7207 */ /* 0x000fe20000800000 */
[----:B--2---:R2:W-:Y:S01]  /*2e80*/  SYNCS.ARRIVE.TRANS64.RED.A1T0 RZ, [R0+URZ], RZ ;  /* 0x000000ff00ff79a7 */ /* 0x0045e200081004ff */
[----:B-1----:R-:W-:-:S02]  /*2e90*/  LOP3.LUT P3, RZ, R6, 0x1, RZ, 0xc0, !PT ;  /* 0x0000000106ff7812 */ /* 0x002fc4000786c0ff */
[----:B------:R-:W-:-:S04]  /*2ea0*/  SEL R5, RZ, 0x1, P1 ;  /* 0x00000001ff057807 */ /* 0x000fc80000800000 */
[----:B------:R-:W-:Y:S02]  /*2eb0*/  LOP3.LUT R10, R10, R5, RZ, 0x3c, !PT ;  /* 0x000000050a0a7212 */ /* 0x000fe400078e3cff */
[----:B--2---:R-:W-:-:S04]  /*2ec0*/  SEL R0, RZ, 0x1, P0 ;  /* 0x00000001ff007807 */ /* 0x004fc80000000000 */
[----:B------:R-:W-:Y:S01]  /*2ed0*/  LOP3.LUT R9, R9, R0, RZ, 0x3c, !PT ;  /* 0x0000000009097212 */ /* 0x000fe200078e3cff */
[----:B------:R-:W-:Y:S06]  /*2ee0*/  @P3 BRA `(.L_x_54) ;  /* 0xfffffffc002c3947 */ /* 0x000fec000383ffff */
[----:B------:R-:W-:Y:S01]  /*2ef0*/  ULEA UR5, UR6, UR37, 0x3 ;  /* 0x0000002506057291 */ /* 0x000fe2000f8e18ff */
[----:B------:R-:W-:-:S08]  /*2f00*/  SHF.L.U32 R3, R12, 0x1f, RZ ;  /* 0x0000001f0c037819 */ /* 0x000fd000000006ff */
[----:B------:R-:W1:Y:S02]  /*2f10*/  SYNCS.PHASECHK.TRANS64 P0, [UR5+0x100], R3 ;  /* 0x00010003ff0075a7 */ /* 0x000e640008001005 */
[----:B-1----:R-:W-:Y:S05]  /*2f20*/  @P0 BRA `(.L_x_55) ;  /* 0x0000000000080947 */ /* 0x002fea0003800000 */
[----:B------:R-:W1:Y:S02]  /*2f30*/  SYNCS.PHASECHK.TRANS64.TRYWAIT P0, [UR5+0x100], R3 ;  /* 0x00010003ff0075a7 */ /* 0x000e640008001105 */
[----:B-1----:R-:W-:Y:S05]  /*2f40*/  @!P0 BRA `(.L_x_56) ;  /* 0x0000003c00cc8947 */ /* 0x002fea0003800000 */
.L_x_55:
[----:B------:R-:W-:-:S04]  /*2f50*/  UIADD3 UR4, UPT, UPT, UR6, 0x1, URZ ;  /* 0x0000000106047890 */ /* 0x000fc8000fffe0ff */
[----:B------:R-:W-:-:S04]  /*2f60*/  UISETP.NE.AND UP0, UPT, UR4, 0x2, UPT ;  /* 0x000000020400788c */ /* 0x000fc8000bf05270 */
[----:B------:R-:W-:Y:S02]  /*2f70*/  USEL UR7, URZ, 0x1, UP0 ;  /* 0x00000001ff077887 */ /* 0x000fe40008000000 */
[----:B------:R-:W-:-:S04]  /*2f80*/  USEL UR4, UR4, URZ, UP0 ;  /* 0x000000ff04047287 */ /* 0x000fc80008000000 */
[----:B------:R-:W-:Y:S01]  /*2f90*/  ULEA UR4, UR4, UR37, 0x3 ;  /* 0x0000002504047291 */ /* 0x000fe2000f8e18ff */
[----:B-1----:R-:W-:-:S04]  /*2fa0*/  LOP3.LUT R3, R12, UR7, RZ, 0x3c, !PT ;  /* 0x000000070c037c12 */ /* 0x002fc8000f8e3cff */
[----:B------:R-:W-:-:S04]  /*2fb0*/  SHF.L.U32 R0, R3, 0x1f, RZ ;  /* 0x0000001f03007819 */ /* 0x000fc800000006ff */
[----:B------:R-:W1:Y:S02]  /*2fc0*/  SYNCS.PHASECHK.TRANS64 P0, [UR4+0x100], R0 ;  /* 0x00010000ff0075a7 */ /* 0x000e640008001004 */
[----:B-1----:R-:W-:Y:S05]  /*2fd0*/  @P0 EXIT ;  /* 0x000000000000094d */ /* 0x002fea0003800000 */
[----:B------:R-:W-:Y:S02]  /*2fe0*/  SHF.L.U32 R3, R3, 0x1f, RZ ;  /* 0x0000001f03037819 */ /* 0x000fe400000006ff */
[----:B------:R-:W-:-:S07]  /*2ff0*/  MOV R0, UR4 ;  /* 0x0000000400007c02 */ /* 0x000fce0008000f00 */
.L_x_57:
[----:B-1----:R1:W2:Y:S02]  /*3000*/  SYNCS.PHASECHK.TRANS64.TRYWAIT P0, [R0+URZ+0x100], R3 ;  /* 0x00010003000075a7 */ /* 0x0022a400080011ff */
[----:B--2---:R-:W-:Y:S05]  /*3010*/  @!P0 NANOSLEEP.SYNCS 0x989680 ;  /* 0x009896800000895d */ /* 0x004fea0003900000 */
[----:B------:R-:W2:Y:S02]  /*3020*/  @!P0 SYNCS.PHASECHK.TRANS64 P0, [R0+URZ+0x100], R3 ;  /* 0x00010003000085a7 */ /* 0x000ea400080010ff */
[----:B--2---:R-:W-:Y:S05]  /*3030*/  @P0 EXIT ;  /* 0x000000000000094d */ /* 0x004fea0003800000 */
[----:B------:R-:W-:Y:S05]  /*3040*/  BRA `(.L_x_57) ;  /* 0xfffffffc00ec7947 */ /* 0x000fea000383ffff */
.L_x_50:
[----:B------:R-:W-:-:S09]  /*3050*/  UISETP.NE.AND UP1, UPT, UR8, URZ, UPT ;  /* 0x000000ff0800728c */ /* 0x000fd2000bf25270 */
[----:B------:R-:W-:Y:S05]  /*3060*/  BRA.U UP1, `(.L_x_58) ;  /* 0x0000000d01c47547 */ /* 0x000fea000b800000 */
[----:B------:R-:W-:Y:S01]  /*3070*/  UMOV UR4, 0x40 ;  /* 0x0000004000047882 */ /* 0x000fe20000000000 */
[----:B------:R-:W-:Y:S01]  /*3080*/  NOP ;  /* 0x0000000000007918 */ /* 0x000fe20000000000 */
[----:B------:R-:W-:Y:S01]  /*3090*/  ULEA UR4, UR37, UR4, 0x18 ;  /* 0x0000000425047291 */ /* 0x000fe2000f8ec0ff */
[----:B------:R-:W-:Y:S02]  /*30a0*/  UMOV UR5, 0x400 ;  /* 0x0000040000057882 */ /* 0x000fe40000000000 */
[----:B------:R-:W-:-:S06]  /*30b0*/  ULEA UR37, UR37, UR5, 0x18 ;  /* 0x0000000525257291 */ /* 0x000fcc000f8ec0ff */
[----:B------:R-:W1:Y:S02]  /*30c0*/  LDS.U8 R0, [UR4+0x1c] ;  /* 0x00001c04ff007984 */ /* 0x000e640008000000 */
[----:B-1----:R-:W-:-:S13]  /*30d0*/  ISETP.NE.AND P0, PT, R0, RZ, PT ;  /* 0x000000ff0000720c */ /* 0x002fda0003f05270 */
[----:B------:R-:W-:Y:S05]  /*30e0*/  @P0 BRA `(.L_x_59) ;  /* 0x0000000000580947 */ /* 0x000fea0003800000 */
[----:B------:R-:W-:-:S13]  /*30f0*/  ELECT P0, URZ, PT ;  /* 0x0000000000ff782f */ /* 0x000fda0003800000 */
[----:B------:R-:W-:Y:S05]  /*3100*/  @!P0 BRA `(.L_x_60) ;  /* 0x0000000000608947 */ /* 0x000fea0003800000 */
[----:B------:R-:W-:Y:S01]  /*3110*/  UMOV UR5, 0x10 ;  /* 0x0000001000057882 */ /* 0x000fe20000000000 */
[----:B------:R-:W-:Y:S01]  /*3120*/  HFMA2 R0, -RZ, RZ, 0, 5.9604644775390625e-08 ;  /* 0x00000001ff007431 */ /* 0x000fe200000001ff */
[----:B------:R-:W-:-:S03]  /*3130*/  MOV R2, 0xffff ;  /* 0x0000ffff00027802 */ /* 0x000fc60000000f00 */
[----:B------:R-:W-:Y:S04]  /*3140*/  DEPBAR.LE SB1, 0x36 ;  /* 0x00009d800000791a */ /* 0x000fe80000000000 */
[----:B------:R-:W1:Y:S02]  /*3150*/  UTCATOMSWS.FIND_AND_SET.ALIGN UP0, UR5, UR5 ;  /* 0x00000005000575e3 */ /* 0x000e640008000800 */
[----:B-1----:R-:W-:Y:S01]  /*3160*/  MOV R3, UR5 ;  /* 0x0000000500037c02 */ /* 0x002fe20008000f00 */
[----:B------:R-:W-:Y:S06]  /*3170*/  BRA.U UP0, `(.L_x_61) ;  /* 0x0000000100187547 */ /* 0x000fec000b800000 */
.L_x_62:
[----:B------:R-:W-:Y:S05]  /*3180*/  NANOSLEEP 0x64 ;  /* 0x000000640000795d */ /* 0x000fea0003800000 */
[----:B------:R-:W-:-:S05]  /*3190*/  UMOV UR5, 0x10 ;  /* 0x0000001000057882 */ /* 0x000fca0000000000 */
[----:B------:R-:W-:Y:S04]  /*31a0*/  DEPBAR.LE SB1, 0x36 ;  /* 0x00009d800000791a */ /* 0x000fe80000000000 */
[----:B------:R-:W1:Y:S02]  /*31b0*/  UTCATOMSWS.FIND_AND_SET.ALIGN UP0, UR5, UR5 ;  /* 0x00000005000575e3 */ /* 0x000e640008000800 */
[----:B-1----:R-:W-:Y:S01]  /*31c0*/  MOV R3, UR5 ;  /* 0x0000000500037c02 */ /* 0x002fe20008000f00 */
[----:B------:R-:W-:Y:S05]  /*31d0*/  BRA.U !UP0, `(.L_x_62) ;  /* 0xfffffffd08e87547 */ /* 0x000fea000b83ffff */
.L_x_61:
[-C--:B------:R-:W-:Y:S02]  /*31e0*/  SHF.L.U32 R2, R2, R3.reuse, RZ ;  /* 0x0000000302027219 */ /* 0x080fe400000006ff */
[----:B------:R-:W-:Y:S01]  /*31f0*/  SHF.L.U32 R0, R0, R3, RZ ;  /* 0x0000000300007219 */ /* 0x000fe200000006ff */
[----:B------:R-:W-:Y:S02]  /*3200*/  IMAD.SHL.U32 R3, R3, 0x20, RZ ;  /* 0x0000002003037824 */ /* 0x000fe400078e00ff */
[----:B------:R1:W-:Y:S04]  /*3210*/  ATOMS.OR RZ, [UR4+0x14], R2 ;  /* 0x00001402ffff798c */ /* 0x0003e8000b000004 */
[----:B------:R1:W-:Y:S04]  /*3220*/  ATOMS.OR RZ, [UR4+0x18], R0 ;  /* 0x00001800ffff798c */ /* 0x0003e8000b000004 */
[----:B------:R1:W-:Y:S01]  /*3230*/  STS [UR37+0x1a0], R3 ;  /* 0x0001a003ff007988 */ /* 0x0003e20008000825 */
[----:B------:R-:W-:Y:S05]  /*3240*/  BRA `(.L_x_60) ;  /* 0x0000000000107947 */ /* 0x000fea0003800000 */
.L_x_59:
[----:B------:R-:W-:Y:S02]  /*3250*/  MOV R0, 0xffffffff ;  /* 0xffffffff00007802 */ /* 0x000fe40000000f00 */
[----:B------:R-:W-:-:S03]  /*3260*/  MOV R2, 0x3290 ;  /* 0x0000329000027802 */ /* 0x000fc60000000f00 */
[----:B------:R1:W-:Y:S04]  /*3270*/  STS [UR37+0x1a0], R0 ;  /* 0x0001a000ff007988 */ /* 0x0003e80008000825 */
[----:B-1-3-5:R-:W-:Y:S05]  /*3280*/  CALL.REL.NOINC `($__internal_1_$__cuda_sm10x_tcgen05_guardrail_trap_phase_invalid_during_alloc) ;  /* 0x0000004000487944 */ /* 0x02afea0003c00000 */
.L_x_60:
[----:B------:R-:W-:Y:S05]  /*3290*/  WARPSYNC.ALL ;  /* 0x0000000000007948 */ /* 0x000fea0003800000 */
[----:B------:R-:W2:Y:S01]  /*32a0*/  S2UR UR5, SR_CgaCtaId ;  /* 0x00000000000579c3 */ /* 0x000ea20000008800 */
[----:B------:R-:W-:Y:S01]  /*32b0*/  UMOV UR4, 0x400 ;  /* 0x0000040000047882 */ /* 0x000fe20000000000 */
[----:B------:R-:W-:-:S06]  /*32c0*/  NOP ;  /* 0x0000000000007918 */ /* 0x000fcc0000000000 */
[----:B------:R-:W-:Y:S06]  /*32d0*/  BAR.ARV 0x6, 0xa0 ;  /* 0x0182800000007b1d */ /* 0x000fec0000002000 */
[----:B------:R-:W4:Y:S01]  /*32e0*/  LDCU UR7, c[0x0][0x38c] ;  /* 0x00007180ff0777ac */ /* 0x000f220008000800 */
[----:B------:R-:W-:Y:S01]  /*32f0*/  IMAD.MOV.U32 R11, RZ, RZ, 0x1 ;  /* 0x00000001ff0b7424 */ /* 0x000fe200078e00ff */
[----:B------:R-:W-:Y:S01]  /*3300*/  CS2R R8, SRZ ;  /* 0x0000000000087805 */ /* 0x000fe2000001ff00 */
[----:B------:R-:W-:Y:S01]  /*3310*/  IMAD.MOV.U32 R10, RZ, RZ, RZ ;  /* 0x000000ffff0a7224 */ /* 0x000fe200078e00ff */
[----:B------:R-:W3:Y:S01]  /*3320*/  LDCU UR6, c[0x0][0x38c] ;  /* 0x00007180ff0677ac */ /* 0x000ee20008000800 */
[----:B------:R-:W-:Y:S01]  /*3330*/  UMOV UR13, URZ ;  /* 0x000000ff000d7c82 */ /* 0x000fe20008000000 */
[----:B------:R-:W-:Y:S01]  /*3340*/  UMOV UR12, URZ ;  /* 0x000000ff000c7c82 */ /* 0x000fe20008000000 */
[----:B--2---:R-:W-:Y:S01]  /*3350*/  ULEA UR5, UR5, UR4, 0x18 ;  /* 0x0000000405057291 */ /* 0x004fe2000f8ec0ff */
[----:B------:R-:W-:Y:S01]  /*3360*/  UMOV UR24, 0x0 ;  /* 0x0000000000187882 */ /* 0x000fe20000000000 */
[----:B------:R-:W-:-:S02]  /*3370*/  UMOV UR25, 0x4118090 ;  /* 0x0411809000197882 */ /* 0x000fc40000000000 */
[----:B------:R-:W-:Y:S02]  /*3380*/  UIADD3 UR15, UPT, UPT, UR5, 0x2400, URZ ;  /* 0x00002400050f7890 */ /* 0x000fe4000fffe0ff */
[----:B------:R-:W-:Y:S02]  /*3390*/  UIADD3 UR14, UPT, UPT, UR5, 0x1c400, URZ ;  /* 0x0001c400050e7890 */ /* 0x000fe4000fffe0ff */
[----:B----4-:R-:W-:Y:S01]  /*33a0*/  UIADD3 UR7, UPT, UPT, UR7, 0x7f, URZ ;  /* 0x0000007f07077890 */ /* 0x010fe2000fffe0ff */
[----:B-1----:R-:W1:Y:S01]  /*33b0*/  LDS R0, [UR5+0x1a0] ;  /* 0x0001a005ff007984 */ /* 0x002e620008000800 */
[----:B------:R-:W-:Y:S02]  /*33c0*/  USHF.R.U32.HI UR15, URZ, 0x4, UR15 ;  /* 0x00000004ff0f7899 */ /* 0x000fe4000801160f */
[----:B------:R-:W-:Y:S02]  /*33d0*/  USHF.R.S32.HI UR4, URZ, 0x1f, UR7 ;  /* 0x0000001fff047899 */ /* 0x000fe40008011407 */
[----:B------:R-:W-:-:S02]  /*33e0*/  USHF.R.U32.HI UR14, URZ, 0x4, UR14 ;  /* 0x00000004ff0e7899 */ /* 0x000fc4000801160e */
[----:B------:R-:W-:Y:S01]  /*33f0*/  ULEA.HI UR4, UR4, UR7, URZ, 0x7 ;  /* 0x0000000704047291 */ /* 0x000fe2000f8f38ff */
[----:B------:R-:W-:Y:S01]  /*3400*/  UMOV UR22, 0x0 ;  /* 0x0000000000167882 */ /* 0x000fe20000000000 */
[----:B------:R-:W-:Y:S02]  /*3410*/  UMOV UR23, 0x4118090 ;  /* 0x0411809000177882 */ /* 0x000fe40000000000 */
[----:B------:R-:W-:Y:S02]  /*3420*/  USHF.R.S32.HI UR4, URZ, 0x7, UR4 ;  /* 0x00000007ff047899 */ /* 0x000fe40008011404 */
[----:B------:R-:W-:Y:S02]  /*3430*/  ULOP3.LUT UR15, UR15, 0x3fff, URZ, 0xc0, !UPT ;  /* 0x00003fff0f0f7892 */ /* 0x000fe4000f8ec0ff */
[----:B------:R-:W-:Y:S02]  /*3440*/  UISETP.LT.AND UP0, UPT, UR4, 0x1, UPT ;  /* 0x000000010400788c */ /* 0x000fe4000bf01270 */
[----:B------:R-:W-:-:S02]  /*3450*/  ULOP3.LUT UR14, UR14, 0x3fff, URZ, 0xc0, !UPT ;  /* 0x00003fff0e0e7892 */ /* 0x000fc4000f8ec0ff */
[----:B------:R-:W-:Y:S02]  /*3460*/  USEL UR9, UR4, 0x1, !UP0 ;  /* 0x0000000104097887 */ /* 0x000fe4000c000000 */
[----:B---3--:R-:W-:Y:S02]  /*3470*/  UISETP.GE.AND UP3, UPT, UR6, 0x1, UPT ;  /* 0x000000010600788c */ /* 0x008fe4000bf66270 */
[----:B------:R-:W-:Y:S01]  /*3480*/  UIADD3 UR9, UPT, UPT, -UR9, URZ, URZ ;  /* 0x000000ff09097290 */ /* 0x000fe2000fffe1ff */
[----:B------:R-:W-:Y:S01]  /*3490*/  UMOV UR20, 0x0 ;  /* 0x0000000000147882 */ /* 0x000fe20000000000 */
[----:B------:R-:W-:Y:S01]  /*34a0*/  UMOV UR21, 0x4118090 ;  /* 0x0411809000157882 */ /* 0x000fe20000000000 */
[----:B------:R-:W-:Y:S01]  /*34b0*/  UMOV UR18, 0x0 ;  /* 0x0000000000127882 */ /* 0x000fe20000000000 */
[----:B------:R-:W-:Y:S01]  /*34c0*/  UMOV UR19, 0x4118090 ;  /* 0x0411809000137882 */ /* 0x000fe20000000000 */
[----:B-1----:R-:W-:-:S15]  /*34d0*/  R2UR UR16, R0 ;  /* 0x00000000001072ca */ /* 0x002fde00000e0000 */
.L_x_69:
[----:B------:R-:W-:Y:S02]  /*34e0*/  LEA R0, R10, UR5, 0x3 ;  /* 0x000000050a007c11 */ /* 0x000fe4000f8e18ff */
[----:B------:R-:W-:Y:S02]  /*34f0*/  SHF.L.U32 R5, R9, 0x1f, RZ ;  /* 0x0000001f09057819 */ /* 0x000fe400000006ff */
[----:B------:R-:W-:Y:S01]  /*3500*/  PLOP3.LUT P0, PT, PT, PT, UP3, 0x80, 0x8 ;  /* 0x000000000008781c */ /* 0x000fe20003f0f038 */
[----:B------:R-:W-:Y:S01]  /*3510*/  VIADD R3, R0, 0x100 ;  /* 0x0000010000037836 */ /* 0x000fe20000000000 */
[----:B-1----:R-:W1:Y:S02]  /*3520*/  SYNCS.PHASECHK.TRANS64.TRYWAIT P1, [R0+URZ+0xf0], R5 ;  /* 0x0000f005000075a7 */ /* 0x002e6400080211ff */
[----:B-1-3--:R-:W-:Y:S09]  /*3530*/  @!P1 BRA `(.L_x_63) ;  /* 0x0000003800689947 */ /* 0x00aff20003800000 */
.L_x_138:
[----:B------:R-:W-:Y:S01]  /*3540*/  LEA R4, R10, UR5, 0x4 ;  /* 0x000000050a047c11 */ /* 0x000fe2000f8e20ff */
[----:B------:R-:W-:Y:S01]  /*3550*/  @UP3 ULEA UR6, UR12, UR5, 0x3 ;  /* 0x000000050c063291 */ /* 0x000fe2000f8e18ff */
[----:B------:R-:W-:Y:S01]  /*3560*/  PLOP3.LUT P2, PT, PT, PT, PT, 0x80, 0x8 ;  /* 0x000000000008781c */ /* 0x000fe20003f4f070 */
[----:B------:R-:W-:Y:S01]  /*3570*/  ULEA UR7, UR13, UR5, 0x3 ;  /* 0x000000050d077291 */ /* 0x000fe2000f8e18ff */
[----:B------:R-:W-:Y:S02]  /*3580*/  PRMT R3, RZ, 0x654, R3 ;  /* 0x00000654ff037816 */ /* 0x000fe40000000003 */
[----:B-1----:R-:W1:Y:S01]  /*3590*/  LDS.128 R4, [R4+0x180] ;  /* 0x0001800004047984 */ /* 0x002e620000000c00 */
[----:B------:R-:W-:Y:S02]  /*35a0*/  @P0 SHF.L.U32 R2, R8, 0x1f, RZ ;  /* 0x0000001f08020819 */ /* 0x000fe400000006ff */
[----:B------:R-:W-:Y:S01]  /*35b0*/  SHF.L.U32 R0, R11, 0x1f, RZ ;  /* 0x0000001f0b007819 */ /* 0x000fe200000006ff */
[----:B------:R-:W-:Y:S01]  /*35c0*/  @!PT LDS RZ, [RZ] ;  /* 0x00000000fffff984 */ /* 0x000fe20000000800 */
[----:B------:R-:W-:Y:S01]  /*35d0*/  @!PT LDS RZ, [RZ] ;  /* 0x00000000fffff984 */ /* 0x000fe20000000800 */
[----:B------:R-:W-:Y:S01]  /*35e0*/  @!PT LDS RZ, [RZ] ;  /* 0x00000000fffff984 */ /* 0x000fe20000000800 */
[----:B------:R-:W-:Y:S01]  /*35f0*/  @!PT LDS RZ, [RZ] ;  /* 0x00000000fffff984 */ /* 0x000fe20000000800 */
[----:B------:R2:W-:Y:S06]  /*3600*/  MEMBAR.ALL.CTA ;  /* 0x0000000000007992 */ /* 0x0005ec0000008000 */
[----:B--2---:R-:W2:Y:S02]  /*3610*/  FENCE.VIEW.ASYNC.S ;  /* 0x00000000000073c6 */ /* 0x004ea40000000000 */
[----:B--2---:R2:W-:Y:S01]  /*3620*/  SYNCS.ARRIVE.TRANS64.RED.A1T0 RZ, [R3+URZ], RZ ;  /* 0x000000ff03ff79a7 */ /* 0x0045e200081004ff */
[----:B------:R2:W3:Y:S01]  /*3630*/  @P0 SYNCS.PHASECHK.TRANS64.TRYWAIT P2, [UR6], R2 ;  /* 0x00000002ff0005a7 */ /* 0x0004e20008041106 */
[----:B------:R-:W-:Y:S01]  /*3640*/  ULEA.HI UR6, UR13, UR13, URZ, 0x1 ;  /* 0x0000000d0d067291 */ /* 0x000fe2000f8f08ff */
[----:B-1----:R-:W-:-:S03]  /*3650*/  LOP3.LUT P1, RZ, R6, 0x1, RZ, 0xc0, !PT ;  /* 0x0000000106ff7812 */ /* 0x002fc6000782c0ff */
[----:B------:R-:W-:Y:S02]  /*3660*/  USHF.L.U32 UR8, UR6, 0x5, URZ ;  /* 0x0000000506087899 */ /* 0x000fe400080006ff */
[----:B------:R-:W-:Y:S02]  /*3670*/  ULOP3.LUT UR6, UR6, 0xffe, URZ, 0xc0, !UPT ;  /* 0x00000ffe06067892 */ /* 0x000fe4000f8ec0ff */
[----:B------:R-:W-:Y:S02]  /*3680*/  ULOP3.LUT UR8, UR8, 0xffffffc0, URZ, 0xc0, !UPT ;  /* 0xffffffc008087892 */ /* 0x000fe4000f8ec0ff */
[----:B------:R-:W-:Y:S02]  /*3690*/  UIADD3 UR6, UPT, UPT, -UR6, UR13, URZ ;  /* 0x0000000d06067290 */ /* 0x000fe4000fffe1ff */
[----:B------:R-:W-:Y:S01]  /*36a0*/  UIADD3 UR8, UPT, UPT, UR16, UR8, URZ ;  /* 0x0000000810087290 */ /* 0x000fe2000fffe0ff */
[----:B------:R-:W1:Y:S03]  /*36b0*/  SYNCS.PHASECHK.TRANS64.TRYWAIT P0, [UR7+0x130], R0 ;  /* 0x00013000ff0075a7 */ /* 0x000e660008001107 */
[----:B------:R-:W-:Y:S01]  /*36c0*/  ULEA UR8, UR6, UR8, 0x14 ;  /* 0x0000000806087291 */ /* 0x000fe2000f8ea0ff */
[----:B-123--:R-:W-:Y:S11]  /*36d0*/  @!P0 BRA `(.L_x_64) ;  /* 0x0000003800148947 */ /* 0x00eff60003800000 */
.L_x_140:
[----:B------:R-:W-:Y:S01]  /*36e0*/  IADD3 R10, PT, PT, R10, 0x1, RZ ;  /* 0x000000010a0a7810 */ /* 0x000fe20007ffe0ff */
[----:B------:R-:W-:Y:S06]  /*36f0*/  BRA.U !UP3, `(.L_x_65) ;  /* 0x000000010bc07547 */ /* 0x000fec000b800000 */
[----:B------:R-:W-:Y:S01]  /*3700*/  UPLOP3.LUT UP4, UPT, UPT, UPT, UPT, 0x40, 0x4 ;  /* 0x000000000004789c */ /* 0x000fe20003f8e870 */
[----:B------:R-:W-:Y:S01]  /*3710*/  UMOV UR11, UR9 ;  /* 0x00000009000b7c82 */ /* 0x000fe20008000000 */
[----:B------:R-:W-:Y:S01]  /*3720*/  UMOV UR10, UR4 ;  /* 0x00000004000a7c82 */ /* 0x000fe20008000000 */
[----:B------:R-:W-:-:S08]  /*3730*/  UMOV UR17, UR12 ;  /* 0x0000000c00117c82 */ /* 0x000fd00008000000 */
.L_x_68:
[----:B------:R-:W-:Y:S02]  /*3740*/  UIADD3 UR11, UPT, UPT, UR11, 0x1, URZ ;  /* 0x000000010b0b7890 */ /* 0x000fe4000fffe0ff */
[----:B--2---:R-:W-:Y:S02]  /*3750*/  ULEA UR6, UR17, UR5, 0x3 ;  /* 0x0000000511067291 */ /* 0x004fe4000f8e18ff */
[----:B------:R-:W-:Y:S01]  /*3760*/  UISETP.NE.AND UP0, UPT, UR11, URZ, UPT ;  /* 0x000000ff0b00728c */ /* 0x000fe2000bf05270 */
[----:B---3--:R-:W-:Y:S10]  /*3770*/  @P2 BRA `(.L_x_66) ;  /* 0x00000000000c2947 */ /* 0x008ff40003800000 */
[----:B-1----:R-:W-:Y:S04]  /*3780*/  SHF.L.U32 R3, R8, 0x1f, RZ ;  /* 0x0000001f08037819 */ /* 0x002fe800000006ff */
[----:B------:R-:W1:Y:S02]  /*3790*/  SYNCS.PHASECHK.TRANS64.TRYWAIT P0, [UR6], R3 ;  /* 0x00000003ff0075a7 */ /* 0x000e640008001106 */
[----:B-1----:R-:W-:Y:S05]  /*37a0*/  @!P0 BRA `(.L_x_67) ;  /* 0x0000003400f88947 */ /* 0x002fea0003800000 */
.L_x_66:
[----:B------:R-:W-:Y:S01]  /*37b0*/  UISETP.NE.AND UP1, UPT, UR10, 0x1, UPT ;  /* 0x000000010a00788c */ /* 0x000fe2000bf25270 */
[----:B------:R-:W-:Y:S01]  /*37c0*/  PLOP3.LUT P2, PT, PT, PT, PT, 0x80, 0x8 ;  /* 0x000000000008781c */ /* 0x000fe20003f4f070 */
[----:B------:R-:W-:Y:S02]  /*37d0*/  UIADD3 UR12, UPT, UPT, UR17, 0x1, URZ ;  /* 0x00000001110c7890 */ /* 0x000fe4000fffe0ff */
[----:B------:R-:W-:Y:S02]  /*37e0*/  ULEA UR28, UR17, UR15, 0x9 ;  /* 0x0000000f111c7291 */ /* 0x000fe4000f8e48ff */
[----:B------:R-:W-:Y:S01]  /*37f0*/  UISETP.NE.AND UP2, UPT, UR12, 0xd, UPT ;  /* 0x0000000d0c00788c */ /* 0x000fe2000bf45270 */
[----:B------:R-:W-:Y:S01]  /*3800*/  PLOP3.LUT P0, PT, PT, PT, UP1, 0x80, 0x8 ;  /* 0x000000000008781c */ /* 0x000fe20003f0f018 */
[----:B------:R-:W-:Y:S02]  /*3810*/  UIADD3 UR40, UPT, UPT, UR28, 0x80, URZ ;  /* 0x000000801c287890 */ /* 0x000fe4000fffe0ff */
[----:B------:R-:W-:Y:S02]  /*3820*/  USEL UR27, URZ, 0x1, UP2 ;  /* 0x00000001ff1b7887 */ /* 0x000fe40009000000 */
[----:B------:R-:W-:Y:S02]  /*3830*/  USEL UR12, UR12, URZ, UP2 ;  /* 0x000000ff0c0c7287 */ /* 0x000fe40009000000 */
[----:B------:R-:W-:Y:S02]  /*3840*/  UIADD3 UR36, UPT, UPT, UR28, 0x100, URZ ;  /* 0x000001001c247890 */ /* 0x000fe4000fffe0ff */
[----:B------:R-:W-:Y:S01]  /*3850*/  @UP1 ULEA UR26, UR12, UR5, 0x3 ;  /* 0x000000050c1a1291 */ /* 0x000fe2000f8e18ff */
[----:B------:R-:W-:Y:S01]  /*3860*/  LOP3.LUT R8, R8, UR27, RZ, 0x3c, !PT ;  /* 0x0000001b08087c12 */ /* 0x000fe2000f8e3cff */
[----:B------:R-:W-:Y:S02]  /*3870*/  UIADD3 UR32, UPT, UPT, UR28, 0x180, URZ ;  /* 0x000001801c207890 */ /* 0x000fe4000fffe0ff */
[----:B------:R-:W-:Y:S01]  /*3880*/  UIADD3 UR6, UPT, UPT, UR6, 0x68, URZ ;  /* 0x0000006806067890 */ /* 0x000fe2000fffe0ff */
[----:B-1----:R-:W-:Y:S01]  /*3890*/  @P0 SHF.L.U32 R0, R8, 0x1f, RZ ;  /* 0x0000001f08000819 */ /* 0x002fe200000006ff */
[----:B------:R-:W-:Y:S01]  /*38a0*/  UIADD3 UR10, UPT, UPT, UR10, -0x1, URZ ;  /* 0xffffffff0a0a7890 */ /* 0x000fe2000fffe0ff */
[----:B------:R-:W-:Y:S02]  /*38b0*/  UMOV UR29, 0x80004020 ;  /* 0x80004020001d7882 */ /* 0x000fe40000000000 */
[----:B------:R2:W3:Y:S01]  /*38c0*/  @P0 SYNCS.PHASECHK.TRANS64.TRYWAIT P2, [UR26], R0 ;  /* 0x00000000ff0005a7 */ /* 0x0004e2000804111a */
[----:B------:R-:W-:Y:S01]  /*38d0*/  ULEA UR26, UR17, UR14, 0x9 ;  /* 0x0000000e111a7291 */ /* 0x000fe2000f8e48ff */
[----:B------:R-:W-:Y:S01]  /*38e0*/  UMOV UR27, 0x80004020 ;  /* 0x80004020001b7882 */ /* 0x000fe20000000000 */
[----:B------:R-:W-:Y:S02]  /*38f0*/  UMOV UR41, 0x80004020 ;  /* 0x8000402000297882 */ /* 0x000fe40000000000 */
[----:B------:R-:W-:Y:S02]  /*3900*/  UIADD3 UR38, UPT, UPT, UR26, 0x80, URZ ;  /* 0x000000801a267890 */ /* 0x000fe4000fffe0ff */
[----:B------:R-:W-:Y:S02]  /*3910*/  UIADD3 UR34, UPT, UPT, UR26, 0x100, URZ ;  /* 0x000001001a227890 */ /* 0x000fe4000fffe0ff */
[----:B------:R-:W-:Y:S01]  /*3920*/  UIADD3 UR30, UPT, UPT, UR26, 0x180, URZ ;  /* 0x000001801a1e7890 */ /* 0x000fe2000fffe0ff */
[----:B------:R2:W-:Y:S01]  /*3930*/  UTCQMMA gdesc[UR28], gdesc[UR26], tmem[UR8], tmem[UR24], idesc[UR25], UP4 ;  /* 0x00ff181a1c0075ea */ /* 0x0005e2000a000308 */
[----:B------:R-:W-:Y:S01]  /*3940*/  UPLOP3.LUT UP4, UPT, UPT, UPT, UPT, 0x80, 0x8 ;  /* 0x000000000008789c */ /* 0x000fe20003f8f070 */
[----:B------:R-:W-:Y:S01]  /*3950*/  UMOV UR39, 0x80004020 ;  /* 0x8000402000277882 */ /* 0x000fe20000000000 */
[----:B------:R-:W-:Y:S01]  /*3960*/  UMOV UR37, 0x80004020 ;  /* 0x8000402000257882 */ /* 0x000fe20000000000 */
[----:B------:R2:W-:Y:S01]  /*3970*/  UTCQMMA gdesc[UR40], gdesc[UR38], tmem[UR8], tmem[UR22], idesc[UR23], UPT ;  /* 0x00ff1626280075ea */ /* 0x0005e2000b800308 */
[----:B------:R-:W-:Y:S01]  /*3980*/  UMOV UR35, 0x80004020 ;  /* 0x8000402000237882 */ /* 0x000fe20000000000 */
[----:B------:R-:W-:Y:S01]  /*3990*/  UMOV UR33, 0x80004020 ;  /* 0x8000402000217882 */ /* 0x000fe20000000000 */
[----:B------:R-:W-:Y:S01]  /*39a0*/  UMOV UR31, 0x80004020 ;  /* 0x80004020001f7882 */ /* 0x000fe20000000000 */
[----:B------:R2:W-:Y:S01]  /*39b0*/  UTCQMMA gdesc[UR36], gdesc[UR34], tmem[UR8], tmem[UR20], idesc[UR21], UPT ;  /* 0x00ff1422240075ea */ /* 0x0005e2000b800308 */
[----:B------:R2:W-:Y:S01]  /*39c0*/  UTCQMMA gdesc[UR32], gdesc[UR30], tmem[UR8], tmem[UR18], idesc[UR19], UPT ;  /* 0x00ff121e200075ea */ /* 0x0005e2000b800308 */
[----:B------:R2:W-:Y:S01]  /*39d0*/  UTCBAR [UR6], URZ ;  /* 0x000000ff060073e9 */ /* 0x0005e200080000ff */
[----:B------:R-:W-:Y:S01]  /*39e0*/  UMOV UR17, UR12 ;  /* 0x0000000c00117c82 */ /* 0x000fe20008000000 */
[----:B------:R-:W-:Y:S05]  /*39f0*/  BRA.U UP0, `(.L_x_68) ;  /* 0xfffffffd00507547 */ /* 0x000fea000b83ffff */
.L_x_65:
[----:B------:R-:W-:Y:S01]  /*3a00*/  UIADD3 UR13, UPT, UPT, UR13, 0x1, URZ ;  /* 0x000000010d0d7890 */ /* 0x000fe2000fffe0ff */
[C---:B------:R-:W-:Y:S01]  /*3a10*/  ISETP.NE.AND P0, PT, R10.reuse, 0x2, PT ;  /* 0x000000020a00780c */ /* 0x040fe20003f05270 */
[----:B------:R-:W-:Y:S02]  /*3a20*/  UIADD3 UR7, UPT, UPT, UR7, 0x110, URZ ;  /* 0x0000011007077890 */ /* 0x000fe4000fffe0ff */
[----:B------:R-:W-:Y:S01]  /*3a30*/  UISETP.NE.AND UP0, UPT, UR13, 0x4, UPT ;  /* 0x000000040d00788c */ /* 0x000fe2000bf05270 */
[----:B-12---:R-:W-:Y:S02]  /*3a40*/  SEL R0, RZ, 0x1, P0 ;  /* 0x00000001ff007807 */ /* 0x006fe40000000000 */
[----:B------:R-:W-:Y:S01]  /*3a50*/  SEL R10, R10, RZ, P0 ;  /* 0x000000ff0a0a7207 */ /* 0x000fe20000000000 */
[----:B------:R-:W-:Y:S01]  /*3a60*/  USEL UR6, URZ, 0x1, UP0 ;  /* 0x00000001ff067887 */ /* 0x000fe20008000000 */
[----:B------:R-:W-:Y:S01]  /*3a70*/  LOP3.LUT R9, R9, R0, RZ, 0x3c, !PT ;  /* 0x0000000009097212 */ /* 0x000fe200078e3cff */
[----:B------:R-:W-:Y:S01]  /*3a80*/  USEL UR13, UR13, URZ, UP0 ;  /* 0x000000ff0d0d7287 */ /* 0x000fe20008000000 */
[----:B------:R1:W-:Y:S03]  /*3a90*/  UTCBAR [UR7], URZ ;  /* 0x000000ff070073e9 */ /* 0x0003e600080000ff */
[----:B------:R-:W-:Y:S01]  /*3aa0*/  LOP3.LUT R11, R11, UR6, RZ, 0x3c, !PT ;  /* 0x000000060b0b7c12 */ /* 0x000fe2000f8e3cff */
[----:B------:R-:W-:Y:S07]  /*3ab0*/  @P1 BRA `(.L_x_69) ;  /* 0xfffffff800881947 */ /* 0x000fee000383ffff */
[----:B------:R-:W2:Y:S01]  /*3ac0*/  S2UR UR4, SR_CgaCtaId ;  /* 0x00000000000479c3 */ /* 0x000ea20000008800 */
[----:B------:R-:W-:Y:S01]  /*3ad0*/  ELECT P0, URZ, PT ;  /* 0x0000000000ff782f */ /* 0x000fe20003800000 */
[----:B------:R-:W-:Y:S01]  /*3ae0*/  IMAD.MOV.U32 R0, RZ, RZ, 0x1 ;  /* 0x00000001ff007424 */ /* 0x000fe200078e00ff */
[----:B------:R-:W-:Y:S01]  /*3af0*/  UIADD3 UR5, UPT, UPT, UR5, 0x130, URZ ;  /* 0x0000013005057890 */ /* 0x000fe2000fffe0ff */
[----:B------:R-:W-:Y:S01]  /*3b00*/  SHF.L.U32 R3, R11, 0x1f, RZ ;  /* 0x0000001f0b037819 */ /* 0x000fe200000006ff */
[----:B------:R-:W-:-:S03]  /*3b10*/  UMOV UR6, 0x40 ;  /* 0x0000004000067882 */ /* 0x000fc60000000000 */
[----:B------:R-:W-:Y:S01]  /*3b20*/  UVIRTCOUNT.DEALLOC.SMPOOL 0x80 ;  /* 0x000000800000784c */ /* 0x000fe20000000000 */
[----:B--2---:R-:W-:Y:S02]  /*3b30*/  ULEA UR4, UR4, UR6, 0x18 ;  /* 0x0000000604047291 */ /* 0x004fe4000f8ec0ff */
[----:B------:R-:W-:-:S07]  /*3b40*/  ULEA UR6, UR13, UR5, 0x3 ;  /* 0x000000050d067291 */ /* 0x000fce000f8e18ff */
[----:B------:R2:W-:Y:S02]  /*3b50*/  @P0 STS.U8 [UR4+0x1c], R0 ;  /* 0x00001c00ff000988 */ /* 0x0005e40008000004 */
[----:B------:R-:W4:Y:S02]  /*3b60*/  SYNCS.PHASECHK.TRANS64.TRYWAIT P0, [UR6], R3 ;  /* 0x00000003ff0075a7 */ /* 0x000f240008001106 */
[----:B--2-4-:R-:W-:Y:S05]  /*3b70*/  @!P0 BRA `(.L_x_70) ;  /* 0x00000034001c8947 */ /* 0x014fea0003800000 */
.L_x_143:
[----:B-1----:R-:W-:-:S04]  /*3b80*/  UIADD3 UR7, UPT, UPT, UR13, 0x1, URZ ;  /* 0x000000010d077890 */ /* 0x002fc8000fffe0ff */
[----:B------:R-:W-:-:S04]  /*3b90*/  UISETP.NE.AND UP0, UPT, UR7, 0x4, UPT ;  /* 0x000000040700788c */ /* 0x000fc8000bf05270 */
[----:B------:R-:W-:Y:S02]  /*3ba0*/  USEL UR8, URZ, 0x1, UP0 ;  /* 0x00000001ff087887 */ /* 0x000fe40008000000 */
[----:B------:R-:W-:-:S04]  /*3bb0*/  USEL UR7, UR7, URZ, UP0 ;  /* 0x000000ff07077287 */ /* 0x000fc80008000000 */
[----:B------:R-:W-:Y:S01]  /*3bc0*/  ULEA UR6, UR7, UR5, 0x3 ;  /* 0x0000000507067291 */ /* 0x000fe2000f8e18ff */
[----:B------:R-:W-:-:S04]  /*3bd0*/  LOP3.LUT R2, R11, UR8, RZ, 0x3c, !PT ;  /* 0x000000080b027c12 */ /* 0x000fc8000f8e3cff */
[----:B--2---:R-:W-:-:S04]  /*3be0*/  SHF.L.U32 R3, R2, 0x1f, RZ ;  /* 0x0000001f02037819 */ /* 0x004fc800000006ff */
[----:B------:R-:W1:Y:S02]  /*3bf0*/  SYNCS.PHASECHK.TRANS64.TRYWAIT P0, [UR6], R3 ;  /* 0x00000003ff0075a7 */ /* 0x000e640008001106 */
[----:B-1----:R-:W-:Y:S05]  /*3c00*/  @!P0 BRA `(.L_x_71) ;  /* 0x0000003400108947 */ /* 0x002fea0003800000 */
.L_x_145:
        /* <DEDUP_REMOVED lines=9> */
.L_x_147:
[----:B------:R-:W-:-:S04]  /*3ca0*/  UIADD3 UR7, UPT, UPT, UR7, 0x1, URZ ;  /* 0x0000000107077890 */ /* 0x000fc8000fffe0ff */
[----:B------:R-:W-:-:S04]  /*3cb0*/  UISETP.NE.AND UP0, UPT, UR7, 0x4, UPT ;  /* 0x000000040700788c */ /* 0x000fc8000bf05270 */
[----:B------:R-:W-:Y:S02]  /*3cc0*/  USEL UR6, URZ, 0x1, UP0 ;  /* 0x00000001ff067887 */ /* 0x000fe40008000000 */
[----:B------:R-:W-:-:S04]  /*3cd0*/  USEL UR7, UR7, URZ, UP0 ;  /* 0x000000ff07077287 */ /* 0x000fc80008000000 */
[----:B------:R-:W-:Y:S01]  /*3ce0*/  ULEA UR7, UR7, UR5, 0x3 ;  /* 0x0000000507077291 */ /* 0x000fe2000f8e18ff */
[----:B-1----:R-:W-:-:S04]  /*3cf0*/  LOP3.LUT R3, R2, UR6, RZ, 0x3c, !PT ;  /* 0x0000000602037c12 */ /* 0x002fc8000f8e3cff */
[----:B------:R-:W-:-:S04]  /*3d00*/  SHF.L.U32 R3, R3, 0x1f, RZ ;  /* 0x0000001f03037819 */ /* 0x000fc800000006ff */
[----:B------:R-:W1:Y:S02]  /*3d10*/  SYNCS.PHASECHK.TRANS64.TRYWAIT P0, [UR7], R3 ;  /* 0x00000003ff0075a7 */ /* 0x000e640008001107 */
[----:B-1----:R-:W-:Y:S05]  /*3d20*/  @!P0 BRA `(.L_x_73) ;  /* 0x0000003000f88947 */ /* 0x002fea0003800000 */
.L_x_149:
[----:B------:R-:W-:Y:S01]  /*3d30*/  NOP ;  /* 0x0000000000007918 */ /* 0x000fe20000000000 */
[----:B-1----:R-:W1:Y:S01]  /*3d40*/  LDS R0, [UR4+0x14] ;  /* 0x00001404ff007984 */ /* 0x002e620008000800 */
[----:B------:R-:W-:Y:S01]  /*3d50*/  ULOP3.LUT UR6, UR16, 0xffff, URZ, 0xc0, !UPT ;  /* 0x0000ffff10067892 */ /* 0x000fe2000f8ec0ff */
[----:B------:R-:W-:Y:S01]  /*3d60*/  UMOV UR8, 0xffff ;  /* 0x0000ffff00087882 */ /* 0x000fe20000000000 */
[----:B------:R-:W-:Y:S02]  /*3d70*/  UMOV UR5, 0x1 ;  /* 0x0000000100057882 */ /* 0x000fe40000000000 */
[----:B------:R-:W-:-:S04]  /*3d80*/  USHF.R.U32.HI UR6, URZ, 0x5, UR6 ;  /* 0x00000005ff067899 */ /* 0x000fc80008011606 */
[----:B------:R-:W-:Y:S02]  /*3d90*/  USHF.L.U32 UR8, UR8, UR6, URZ ;  /* 0x0000000608087299 */ /* 0x000fe400080006ff */
[----:B------:R-:W-:-:S04]  /*3da0*/  USHF.L.U32 UR5, UR5, UR6, URZ ;  /* 0x0000000605057299 */ /* 0x000fc800080006ff */
[----:B-1----:R-:W-:-:S04]  /*3db0*/  LOP3.LUT R0, R0, UR8, RZ, 0xc0, !PT ;  /* 0x0000000800007c12 */ /* 0x002fc8000f8ec0ff */
[----:B------:R-:W-:-:S13]  /*3dc0*/  ISETP.NE.AND P0, PT, R0, UR8, PT ;  /* 0x0000000800007c0c */ /* 0x000fda000bf05270 */
[----:B------:R-:W-:Y:S05]  /*3dd0*/  @P0 BRA `(.L_x_74) ;  /* 0x0000000000580947 */ /* 0x000fea0003800000 */
[----:B------:R-:W1:Y:S02]  /*3de0*/  LDS R0, [UR4+0x18] ;  /* 0x00001804ff007984 */ /* 0x000e640008000800 */
[----:B-1----:R-:W-:-:S04]  /*3df0*/  LOP3.LUT R0, R0, UR5, RZ, 0xc0, !PT ;  /* 0x0000000500007c12 */ /* 0x002fc8000f8ec0ff */
[----:B------:R-:W-:-:S13]  /*3e00*/  ISETP.NE.AND P0, PT, R0, UR5, PT ;  /* 0x0000000500007c0c */ /* 0x000fda000bf05270 */
[----:B------:R-:W-:Y:S05]  /*3e10*/  @P0 BRA `(.L_x_75) ;  /* 0x00000000003c0947 */ /* 0x000fea0003800000 */
[----:B------:R-:W1:Y:S01]  /*3e20*/  S2R R2, SR_LANEID ;  /* 0x0000000000027919 */ /* 0x000e620000000000 */
[----:B------:R-:W-:Y:S01]  /*3e30*/  ULOP3.LUT UR8, URZ, UR8, URZ, 0x33, !UPT ;  /* 0x00000008ff087292 */ /* 0x000fe2000f8e33ff */
[----:B------:R-:W-:Y:S01]  /*3e40*/  LOP3.LUT R4, RZ, UR5, RZ, 0x33, !PT ;  /* 0x00000005ff047c12 */ /* 0x000fe2000f8e33ff */
[----:B------:R-:W-:Y:S02]  /*3e50*/  VOTEU.ANY UR7, UPT, PT ;  /* 0x0000000000077886 */ /* 0x000fe400038e0100 */
[----:B------:R-:W-:Y:S01]  /*3e60*/  UFLO.U32 UR7, UR7 ;  /* 0x00000007000772bd */ /* 0x000fe200080e0000 */
[----:B------:R-:W2:Y:S01]  /*3e70*/  REDUX UR5, R4 ;  /* 0x00000000040573c4 */ /* 0x000ea20000000000 */
[----:B------:R-:W-:-:S06]  /*3e80*/  IMAD.U32 R0, RZ, RZ, UR8 ;  /* 0x00000008ff007e24 */ /* 0x000fcc000f8e00ff */
[----:B------:R4:W-:Y:S01]  /*3e90*/  UTCATOMSWS.AND URZ, UR8 ;  /* 0x0000000800ff79e3 */ /* 0x0009e20008000000 */
[----:B------:R-:W3:Y:S01]  /*3ea0*/  REDUX UR6, R0 ;  /* 0x00000000000673c4 */ /* 0x000ee20000000000 */
[----:B-1----:R-:W-:Y:S01]  /*3eb0*/  ISETP.EQ.U32.AND P0, PT, R2, UR7, PT ;  /* 0x0000000702007c0c */ /* 0x002fe2000bf02070 */
[----:B--2---:R-:W-:Y:S01]  /*3ec0*/  IMAD.U32 R2, RZ, RZ, UR5 ;  /* 0x00000005ff027e24 */ /* 0x004fe2000f8e00ff */
[----:B---3--:R-:W-:-:S11]  /*3ed0*/  MOV R3, UR6 ;  /* 0x0000000600037c02 */ /* 0x008fd60008000f00 */
[----:B------:R4:W-:Y:S04]  /*3ee0*/  @P0 ATOMS.AND RZ, [UR4+0x14], R3 ;  /* 0x00001403ffff098c */ /* 0x0009e8000a800004 */
[----:B------:R4:W-:Y:S01]  /*3ef0*/  @P0 ATOMS.AND RZ, [UR4+0x18], R2 ;  /* 0x00001802ffff098c */ /* 0x0009e2000a800004 */
[----:B------:R-:W-:Y:S05]  /*3f00*/  BRA `(.L_x_76) ;  /* 0x0000000000147947 */ /* 0x000fea0003800000 */
.L_x_75:
[----:B------:R-:W-:Y:S02]  /*3f10*/  MOV R2, 0x3f30 ;  /* 0x00003f3000027802 */ /* 0x000fe40000000f00 */
[----:B---3-5:R-:W-:Y:S05]  /*3f20*/  CALL.REL.NOINC `($__internal_0_$__cuda_sm10x_tcgen05_guardrail_trap_col_being_dealloced_not_returned_by_alloc) ;  /* 0x0000003400147944 */ /* 0x028fea0003c00000 */
[----:B------:R-:W-:Y:S05]  /*3f30*/  BRA `(.L_x_76) ;  /* 0x0000000000087947 */ /* 0x000fea0003800000 */
.L_x_74:
[----:B------:R-:W-:Y:S02]  /*3f40*/  MOV R2, 0x3f60 ;  /* 0x00003f6000027802 */ /* 0x000fe40000000f00 */
[----:B---3-5:R-:W-:Y:S05]  /*3f50*/  CALL.REL.NOINC `($__internal_2_$__cuda_sm10x_tcgen05_guardrail_trap_unallocated_columns_being_dealloced) ;  /* 0x0000003400207944 */ /* 0x028fea0003c00000 */
.L_x_76:
[----:B------:R-:W-:Y:S01]  /*3f60*/  NOP ;  /* 0x0000000000007918 */ /* 0x000fe20000000000 */
[----:B----4-:R-:W-:Y:S05]  /*3f70*/  EXIT ;  /* 0x000000000000794d */ /* 0x010fea0003800000 */
.L_x_58:
[----:B------:R-:W-:-:S09]  /*3f80*/  UISETP.NE.OR UP2, UPT, UR8, 0x3, !UP2 ;  /* 0x000000030800788c */ /* 0x000fd2000d745670 */
[----:B------:R-:W-:Y:S05]  /*3f90*/  BRA.U UP2, `(.L_x_77) ;  /* 0x0000000902c87547 */ /* 0x000fea000b800000 */
[----:B------:R-:W1:Y:S01]  /*3fa0*/  LDCU.64 UR6, c[0x0][0x888] ;  /* 0x00011100ff0677ac */ /* 0x000e620008000a00 */
[----:B------:R-:W2:Y:S01]  /*3fb0*/  LDC R0, c[0x0][0xb30] ;  /* 0x0002cc00ff007b82 */ /* 0x000ea20000000800 */
[----:B------:R-:W-:Y:S01]  /*3fc0*/  IMAD.MOV.U32 R30, RZ, RZ, 0x1 ;  /* 0x00000001ff1e7424 */ /* 0x000fe200078e00ff */
[----:B------:R-:W-:Y:S01]  /*3fd0*/  CS2R R28, SRZ ;  /* 0x00000000001c7805 */ /* 0x000fe2000001ff00 */
[----:B------:R-:W4:Y:S01]  /*3fe0*/  LDCU.64 UR4, c[0x0][0x890] ;  /* 0x00011200ff0477ac */ /* 0x000f220008000a00 */
[----:B------:R-:W-:Y:S01]  /*3ff0*/  IMAD.MOV.U32 R25, RZ, RZ, 0x1000 ;  /* 0x00001000ff197424 */ /* 0x000fe200078e00ff */
[----:B------:R-:W-:-:S03]  /*4000*/  UMOV UR8, 0x400 ;  /* 0x0000040000087882 */ /* 0x000fc60000000000 */
[----:B------:R-:W3:Y:S01]  /*4010*/  LDC R19, c[0x0][0x370] ;  /* 0x0000dc00ff137b82 */ /* 0x000ee20000000800 */
[----:B------:R-:W-:-:S07]  /*4020*/  UPLOP3.LUT UP1, UPT, UPT, UPT, UPT, 0x40, 0x4 ;  /* 0x000000000004789c */ /* 0x000fce0003f2e870 */
[----:B------:R-:W3:Y:S01]  /*4030*/  LDC R2, c[0x0][0xb0c] ;  /* 0x0002c300ff027b82 */ /* 0x000ee20000000800 */
[----:B-1----:R-:W-:Y:S02]  /*4040*/  UISETP.NE.U32.AND UP2, UPT, UR6, URZ, UPT ;  /* 0x000000ff0600728c */ /* 0x002fe4000bf45070 */
[----:B------:R-:W-:Y:S02]  /*4050*/  ULEA UR6, UR37, UR8, 0x18 ;  /* 0x0000000825067291 */ /* 0x000fe4000f8ec0ff */
[----:B------:R-:W-:Y:S02]  /*4060*/  UISETP.NE.AND.EX UP2, UPT, UR7, URZ, UPT, UP2 ;  /* 0x000000ff0700728c */ /* 0x000fe4000bf45320 */
[----:B------:R-:W-:Y:S01]  /*4070*/  UIADD3 UR7, UPT, UPT, UR6, 0xd0, URZ ;  /* 0x000000d006077890 */ /* 0x000fe2000fffe0ff */
[----:B------:R-:W1:Y:S01]  /*4080*/  LDC R18, c[0x0][0xb20] ;  /* 0x0002c800ff127b82 */ /* 0x000e620000000800 */
[----:B----4-:R-:W-:Y:S01]  /*4090*/  UISETP.NE.U32.AND UP3, UPT, UR4, URZ, UPT ;  /* 0x000000ff0400728c */ /* 0x010fe2000bf65070 */
[----:B--2---:R-:W-:Y:S01]  /*40a0*/  ISETP.NE.AND P1, PT, R0, 0x1, PT ;  /* 0x000000010000780c */ /* 0x004fe20003f25270 */
[----:B------:R-:W-:-:S02]  /*40b0*/  UPRMT UR37, UR37, 0x654, UR7 ;  /* 0x0000065425257896 */ /* 0x000fc40008000007 */
[----:B------:R-:W-:-:S03]  /*40c0*/  UISETP.NE.AND.EX UP3, UPT, UR5, URZ, UPT, UP3 ;  /* 0x000000ff0500728c */ /* 0x000fc6000bf65330 */
[----:B------:R-:W2:Y:S08]  /*40d0*/  LDC.64 R32, c[0x0][0x348] ;  /* 0x0000d200ff207b82 */ /* 0x000eb00000000a00 */
[----:B------:R-:W4:Y:S08]  /*40e0*/  LDC.64 R16, c[0x0][0xb10] ;  /* 0x0002c400ff107b82 */ /* 0x000f300000000a00 */
[----:B------:R-:W1:Y:S08]  /*40f0*/  LDC.64 R6, c[0x0][0xb18] ;  /* 0x0002c600ff067b82 */ /* 0x000e700000000a00 */
[----:B------:R-:W1:Y:S08]  /*4100*/  LDC.64 R4, c[0x0][0xb28] ;  /* 0x0002ca00ff047b82 */ /* 0x000e700000000a00 */
[----:B---3--:R-:W1:Y:S02]  /*4110*/  LDC R24, c[0x0][0x374] ;  /* 0x0000dd00ff187b82 */ /* 0x008e640000000800 */
.L_x_85:
[C---:B------:R-:W-:Y:S02]  /*4120*/  LEA R0, R29.reuse, UR6, 0x3 ;  /* 0x000000061d007c11 */ /* 0x040fe4000f8e18ff */
[----:B------:R-:W-:Y:S02]  /*4130*/  SHF.L.U32 R3, R28, 0x1f, RZ ;  /* 0x0000001f1c037819 */ /* 0x000fe400000006ff */
[----:B------:R-:W-:Y:S02]  /*4140*/  LEA R20, R29, UR6, 0x4 ;  /* 0x000000061d147c11 */ /* 0x000fe4000f8e20ff */
[----:B---3--:R-:W3:Y:S02]  /*4150*/  SYNCS.PHASECHK.TRANS64.TRYWAIT P0, [R0+URZ+0xf0], R3 ;  /* 0x0000f003000075a7 */ /* 0x008ee400080011ff */
[----:B---3--:R-:W-:Y:S05]  /*4160*/  @!P0 BRA `(.L_x_78) ;  /* 0x0000003000008947 */ /* 0x008fea0003800000 */
.L_x_150:
[----:B------:R-:W-:Y:S01]  /*4170*/  ISETP.GE.AND P0, PT, R40, 0x1, PT ;  /* 0x000000012800780c */ /* 0x000fe20003f06270 */
[----:B------:R-:W1:Y:S01]  /*4180*/  LDS.128 R20, [R20+0x180] ;  /* 0x0001800014147984 */ /* 0x000e620000000c00 */
[----:B------:R-:W-:Y:S01]  /*4190*/  ISETP.NE.U32.AND P4, PT, RZ, UR4, PT ;  /* 0x00000004ff007c0c */ /* 0x000fe2000bf85070 */
[----:B---3--:R-:W-:Y:S01]  /*41a0*/  VIADD R0, R0, 0x100 ;  /* 0x0000010000007836 */ /* 0x008fe20000000000 */
[----:B------:R-:W-:Y:S02]  /*41b0*/  SHF.L.U32 R26, R30, 0x1f, RZ ;  /* 0x0000001f1e1a7819 */ /* 0x000fe400000006ff */
[----:B------:R-:W-:Y:S02]  /*41c0*/  ISETP.NE.AND.EX P4, PT, RZ, UR5, PT, P4 ;  /* 0x00000005ff007c0c */ /* 0x000fe4000bf85340 */
[----:B------:R-:W-:Y:S01]  /*41d0*/  PRMT R0, RZ, 0x654, R0 ;  /* 0x00000654ff007816 */ /* 0x000fe20000000000 */
[----:B------:R-:W-:Y:S01]  /*41e0*/  @!PT LDS RZ, [RZ] ;  /* 0x00000000fffff984 */ /* 0x000fe20000000800 */
[----:B------:R-:W-:Y:S01]  /*41f0*/  @!PT LDS RZ, [RZ] ;  /* 0x00000000fffff984 */ /* 0x000fe20000000800 */
[----:B------:R-:W-:Y:S01]  /*4200*/  @!PT LDS RZ, [RZ] ;  /* 0x00000000fffff984 */ /* 0x000fe20000000800 */
[----:B------:R-:W-:Y:S01]  /*4210*/  @!PT LDS RZ, [RZ] ;  /* 0x00000000fffff984 */ /* 0x000fe20000000800 */
[----:B------:R3:W-:Y:S06]  /*4220*/  MEMBAR.ALL.CTA ;  /* 0x0000000000007992 */ /* 0x0007ec0000008000 */
[----:B---3--:R-:W3:Y:S02]  /*4230*/  FENCE.VIEW.ASYNC.S ;  /* 0x00000000000073c6 */ /* 0x008ee40000000000 */
[----:B---3--:R3:W-:Y:S01]  /*4240*/  SYNCS.ARRIVE.TRANS64.RED.A1T0 RZ, [R0+URZ], RZ ;  /* 0x000000ff00ff79a7 */ /* 0x0087e200081004ff */
[----:B-1----:R-:W-:Y:S11]  /*4250*/  LOP3.LUT P3, RZ, R22, 0x1, RZ, 0xc0, !PT ;  /* 0x0000000116ff7812 */ /* 0x002ff6000786c0ff */
[----:B------:R-:W-:Y:S02]  /*4260*/  @!UPT UIADD3 URZ, UPT, UPT, URZ, URZ, URZ ;  /* 0x000000fffffff290 */ /* 0x000fe4000fffe0ff */
[----:B------:R-:W-:Y:S02]  /*4270*/  @P3 MOV R13, R20 ;  /* 0x00000014000d3202 */ /* 0x000fe40000000f00 */
[----:B------:R-:W-:Y:S01]  /*4280*/  @P3 LOP3.LUT R8, R21, 0xffff, RZ, 0xc0, !PT ;  /* 0x0000ffff15083812 */ /* 0x000fe200078ec0ff */
[----:B---3--:R-:W-:Y:S06]  /*4290*/  @!P0 BRA `(.L_x_79) ;  /* 0x0000000000a48947 */ /* 0x008fec0003800000 */
[----:B------:R-:W-:Y:S01]  /*42a0*/  IMAD.HI.U32 R31, R24, R7, RZ ;  /* 0x00000007181f7227 */ /* 0x000fe200078e00ff */
[----:B------:R-:W-:Y:S02]  /*42b0*/  ISETP.NE.AND P0, PT, R6, 0x1, PT ;  /* 0x000000010600780c */ /* 0x000fe40003f05270 */
[----:B------:R-:W-:Y:S01]  /*42c0*/  ISETP.NE.AND P2, PT, R40, 0x1, PT ;  /* 0x000000012800780c */ /* 0x000fe20003f45270 */
[----:B----4-:R-:W-:Y:S01]  /*42d0*/  IMAD.HI.U32 R34, R19, R16, RZ ;  /* 0x0000001013227227 */ /* 0x010fe200078e00ff */
[----:B------:R-:W-:Y:S02]  /*42e0*/  SHF.R.U32.HI R31, RZ, R18, R31 ;  /* 0x00000012ff1f7219 */ /* 0x000fe4000001161f */
[----:B------:R-:W-:Y:S01]  /*42f0*/  ISETP.NE.AND P5, PT, R2, 0x1, PT ;  /* 0x000000010200780c */ /* 0x000fe20003fa5270 */
[----:B------:R-:W-:Y:S01]  /*4300*/  IMAD.HI.U32 R36, R13, R16, RZ ;  /* 0x000000100d247227 */ /* 0x000fe200078e00ff */
[----:B------:R-:W-:Y:S02]  /*4310*/  SHF.R.U32.HI R34, RZ, R17, R34 ;  /* 0x00000011ff227219 */ /* 0x000fe40000011622 */
[----:B------:R-:W-:Y:S01]  /*4320*/  SEL R3, R24, R31, !P0 ;  /* 0x0000001f18037207 */ /* 0x000fe20004000000 */
[C---:B------:R-:W-:Y:S01]  /*4330*/  IMAD.HI.U32 R31, R8.reuse, R7, RZ ;  /* 0x00000007081f7227 */ /* 0x040fe200078e00ff */
[----:B------:R-:W-:Y:S02]  /*4340*/  SEL R11, R19, R34, !P5 ;  /* 0x00000022130b7207 */ /* 0x000fe40006800000 */
[----:B------:R-:W-:Y:S01]  /*4350*/  SHF.R.U32.HI R36, RZ, R17, R36 ;  /* 0x00000011ff247219 */ /* 0x000fe20000011624 */
[----:B------:R-:W-:Y:S01]  /*4360*/  IMAD.HI.U32 R38, R3, R4, RZ ;  /* 0x0000000403267227 */ /* 0x000fe200078e00ff */
[----:B------:R-:W-:Y:S03]  /*4370*/  SHF.R.U32.HI R31, RZ, R18, R31 ;  /* 0x00000012ff1f7219 */ /* 0x000fe6000001161f */
[----:B------:R-:W-:Y:S01]  /*4380*/  IMAD.HI.U32 R34, R11, R4, RZ ;  /* 0x000000040b227227 */ /* 0x000fe200078e00ff */
[----:B------:R-:W-:Y:S02]  /*4390*/  @P2 SHF.R.U32.HI R3, RZ, R5, R38 ;  /* 0x00000005ff032219 */ /* 0x000fe40000011626 */
[----:B------:R-:W-:Y:S02]  /*43a0*/  SEL R9, R8, R31, !P0 ;  /* 0x0000001f08097207 */ /* 0x000fe40004000000 */
[----:B------:R-:W-:Y:S01]  /*43b0*/  @P2 SHF.R.U32.HI R11, RZ, R5, R34 ;  /* 0x00000005ff0b2219 */ /* 0x000fe20000011622 */
[C---:B------:R-:W-:Y:S01]  /*43c0*/  IMAD R10, R40.reuse, R3, RZ ;  /* 0x00000003280a7224 */ /* 0x040fe200078e02ff */
[----:B------:R-:W-:Y:S01]  /*43d0*/  SEL R3, R13, R36, !P5 ;  /* 0x000000240d037207 */ /* 0x000fe20006800000 */
[C---:B------:R-:W-:Y:S03]  /*43e0*/  IMAD.HI.U32 R14, R9.reuse, R4, RZ ;  /* 0x00000004090e7227 */ /* 0x040fe600078e00ff */
[----:B------:R-:W-:Y:S01]  /*43f0*/  ISETP.GE.AND P0, PT, R9, R10, PT ;  /* 0x0000000a0900720c */ /* 0x000fe20003f06270 */
[C---:B------:R-:W-:Y:S01]  /*4400*/  IMAD R12, R40.reuse, R11, RZ ;  /* 0x0000000b280c7224 */ /* 0x040fe200078e02ff */
[-C--:B------:R-:W-:Y:S04]  /*4410*/  SHF.R.U32.HI R14, RZ, R5.reuse, R14 ;  /* 0x00000005ff0e7219 */ /* 0x080fe8000001160e */
[----:B------:R-:W-:Y:S02]  /*4420*/  ISETP.GE.OR P0, PT, R3, R12, P0 ;  /* 0x0000000c0300720c */ /* 0x000fe40000706670 */
[----:B------:R-:W-:Y:S05]  /*4430*/  SEL R15, R9, R14, !P2 ;  /* 0x0000000e090f7207 */ /* 0x000fea0005000000 */
[----:B------:R-:W-:Y:S04]  /*4440*/  IMAD.MOV R14, RZ, RZ, -R15 ;  /* 0x000000ffff0e7224 */ /* 0x000fe800078e0a0f */
[----:B------:R-:W-:Y:S02]  /*4450*/  IMAD R14, R40, R14, R9 ;  /* 0x0000000e280e7224 */ /* 0x000fe400078e0209 */
[C---:B------:R-:W-:Y:S05]  /*4460*/  @!P0 IMAD.HI.U32 R10, R3.reuse, R4, RZ ;  /* 0x00000004030a8227 */ /* 0x040fea00078e00ff */
[----:B------:R-:W-:Y:S04]  /*4470*/  @!P0 SHF.R.U32.HI R10, RZ, R5, R10 ;  /* 0x00000005ff0a8219 */ /* 0x000fe8000001160a */
[----:B------:R-:W-:Y:S01]  /*4480*/  @!P0 SEL R0, R3, R10, !P2 ;  /* 0x0000000a03008207 */ /* 0x000fe20005000000 */
[----:B------:R-:W-:Y:S03]  /*4490*/  IMAD.MOV R10, RZ, RZ, -R3 ;  /* 0x000000ffff0a7224 */ /* 0x000fe600078e0a03 */
[----:B------:R-:W-:Y:S01]  /*44a0*/  @!P0 IADD3 R15, PT, PT, R15, -R0, RZ ;  /* 0x800000000f0f8210 */ /* 0x000fe20007ffe0ff */
[----:B------:R-:W-:Y:S01]  /*44b0*/  @!P0 IMAD R0, R11, R14, R0 ;  /* 0x0000000e0b008224 */ /* 0x000fe200078e0200 */
[----:B------:R-:W-:Y:S01]  /*44c0*/  IADD3 R11, PT, PT, -R9, RZ, RZ ;  /* 0x000000ff090b7210 */ /* 0x000fe20007ffe1ff */
[----:B------:R-:W-:Y:S02]  /*44d0*/  IMAD R13, R2, R10, R13 ;  /* 0x0000000a020d7224 */ /* 0x000fe400078e020d */
[----:B------:R-:W-:Y:S02]  /*44e0*/  @!P0 IMAD R9, R15, R40, R3 ;  /* 0x000000280f098224 */ /* 0x000fe400078e0203 */
[----:B------:R-:W-:Y:S02]  /*44f0*/  @!P0 IMAD.MOV.U32 R3, RZ, RZ, R0 ;  /* 0x000000ffff038224 */ /* 0x000fe400078e0000 */
[----:B------:R-:W-:Y:S02]  /*4500*/  IMAD R8, R6, R11, R8 ;  /* 0x0000000b06087224 */ /* 0x000fe400078e0208 */
[----:B------:R-:W-:Y:S02]  /*4510*/  IMAD R13, R3, R2, R13 ;  /* 0x00000002030d7224 */ /* 0x000fe400078e020d */
[----:B------:R-:W-:Y:S02]  /*4520*/  IMAD R8, R9, R6, R8 ;  /* 0x0000000609087224 */ /* 0x000fe400078e0208 */
.L_x_79:
[----:B------:R-:W-:Y:S05]  /*4530*/  BRA.U UP1, `(.L_x_80) ;  /* 0x0000000101107547 */ /* 0x000fea000b800000 */
[----:B------:R-:W-:Y:S04]  /*4540*/  MOV R0, UR13 ;  /* 0x0000000d00007c02 */ /* 0x000fe80008000f00 */
[----:B------:R-:W-:Y:S04]  /*4550*/  SHF.L.U32 R3, R0, 0x1f, RZ ;  /* 0x0000001f00037819 */ /* 0x000fe800000006ff */
[----:B------:R-:W1:Y:S02]  /*4560*/  SYNCS.PHASECHK.TRANS64.TRYWAIT P0, [UR6+0xe8], R3 ;  /* 0x0000e803ff0075a7 */ /* 0x000e640008001106 */
[----:B-1----:R-:W-:Y:S05]  /*4570*/  @!P0 BRA `(.L_x_81) ;  /* 0x0000002c00108947 */ /* 0x002fea0003800000 */
.L_x_80:
[----:B------:R-:W-:Y:S05]  /*4580*/  BRA.U !UP3, `(.L_x_82) ;  /* 0x000000010b347547 */ /* 0x000fea000b800000 */
[----:B------:R-:W-:Y:S01]  /*4590*/  UPLOP3.LUT UP0, UPT, UPT, UPT, UP2, 0x80, 0x8 ;  /* 0x000000000008789c */ /* 0x000fe20003f0f020 */
[----:B-1----:R-:W-:Y:S02]  /*45a0*/  HFMA2 R0, -RZ, RZ, 0, 5.9604644775390625e-08 ;  /* 0x00000001ff007431 */ /* 0x002fe400000001ff */
[----:B------:R-:W-:Y:S03]  /*45b0*/  IMAD.MOV.U32 R96, RZ, RZ, 0x1 ;  /* 0x00000001ff607424 */ /* 0x000fe600078e00ff */
[----:B------:R-:W-:Y:S05]  /*45c0*/  PLOP3.LUT P0, PT, PT, PT, UP0, 0x80, 0x8 ;  /* 0x000000000008781c */ /* 0x000fea0003f0f008 */
[----:B------:R-:W1:Y:S01]  /*45d0*/  @UP0 LDCU.64 UR8, c[0x0][0x888] ;  /* 0x00011100ff0807ac */ /* 0x000e620008000a00 */
[----:B------:R-:W-:Y:S07]  /*45e0*/  @UP0 UIMAD UR7, UR36, UR4, URZ ;  /* 0x00000004240702a4 */ /* 0x000fee000f8e02ff */
[----:B------:R-:W-:Y:S01]  /*45f0*/  @!P0 PRMT R96, R0, 0x7610, R96 ;  /* 0x0000761000608816 */ /* 0x000fe20000000060 */
[----:B-1----:R-:W-:Y:S03]  /*4600*/  @UP0 UIMAD.WIDE UR8, UR7, 0x4, UR8 ;  /* 0x00000004070808a5 */ /* 0x002fe6000f8e0208 */
[----:B------:R-:W1:Y:S03]  /*4610*/  @!UP0 LDCU UR7, c[0x0][0x880] ;  /* 0x00011000ff0787ac */ /* 0x000e660008000800 */
[----:B------:R-:W-:Y:S01]  /*4620*/  IMAD.U32 R10, RZ, RZ, UR8 ;  /* 0x00000008ff0a7e24 */ /* 0x000fe2000f8e00ff */
[----:B------:R-:W-:Y:S05]  /*4630*/  MOV R11, UR9 ;  /* 0x00000009000b7c02 */ /* 0x000fea0008000f00 */
[----:B-----5:R3:W5:Y:S02]  /*4640*/  @P0 LDG.E R49, desc[UR40][R10.64] ;  /* 0x000000280a310981 */ /* 0x020764000c1e1900 */
[----:B-1-3--:R-:W-:Y:S07]  /*4650*/  @!P0 IMAD.U32 R49, RZ, RZ, UR7 ;  /* 0x00000007ff318e24 */ /* 0x00afee000f8e00ff */
.L_x_82:
[----:B-----5:R-:W-:Y:S01]  /*4660*/  @!P4 FSETP.EQ.AND P5, PT, R49, RZ, PT ;  /* 0x000000ff3100c20b */ /* 0x020fe20003fa2000 */
[----:B------:R-:W-:Y:S01]  /*4670*/  @!UPT UIADD3 URZ, UPT, UPT, URZ, URZ, URZ ;  /* 0x000000fffffff290 */ /* 0x000fe2000fffe0ff */
[----:B------:R-:W-:Y:S11]  /*4680*/  @!P4 BRA `(.L_x_83) ;  /* 0x000000000014c947 */ /* 0x000ff60003800000 */
[----:B------:R-:W-:Y:S02]  /*4690*/  LOP3.LUT P0, RZ, R96, 0xff, RZ, 0xc0, !PT ;  /* 0x000000ff60ff7812 */ /* 0x000fe4000780c0ff */
[----:B------:R-:W-:Y:S04]  /*46a0*/  PLOP3.LUT P5, PT, PT, PT, UP0, 0x80, 0x8 ;  /* 0x000000000008781c */ /* 0x000fe80003faf008 */
[----:B------:R-:W-:Y:S07]  /*46b0*/  PLOP3.LUT P5, PT, P5, PT, PT, 0x8, 0x80 ;  /* 0x000000000080781c */ /* 0x000fee0002fae170 */
[----:B------:R-:W-:Y:S11]  /*46c0*/  @P0 FSETP.EQ.AND P5, PT, R49, RZ, PT ;  /* 0x000000ff3100020b */ /* 0x000ff60003fa2000 */
[----:B------:R-:W-:Y:S02]  /*46d0*/  @!UPT UIADD3 URZ, UPT, UPT, URZ, URZ, URZ ;  /* 0x000000fffffff290 */ /* 0x000fe4000fffe0ff */
.L_x_83:
[----:B------:R-:W3:Y:S01]  /*46e0*/  SYNCS.PHASECHK.TRANS64.TRYWAIT P4, [UR6+0xd8], R26 ;  /* 0x0000d81aff0075a7 */ /* 0x000ee20008081106 */
[----:B------:R-:W-:Y:S01]  /*46f0*/  @P3 SHF.R.U32.HI R27, RZ, 0x10, R21 ;  /* 0x00000010ff1b3819 */ /* 0x000fe20000011615 */
[----:B------:R-:W-:Y:S01]  /*4700*/  VIADD R29, R29, 0x1 ;  /* 0x000000011d1d7836 */ /* 0x000fe20000000000 */
[----:B------:R-:W5:Y:S08]  /*4710*/  LDC.64 R14, c[0x0][0xb10] ;  /* 0x0002c400ff0e7b82 */ /* 0x000f700000000a00 */
[----:B------:R-:W2:Y:S08]  /*4720*/  LDC.64 R10, c[0x0][0xb18] ;  /* 0x0002c600ff0a7b82 */ /* 0x000eb00000000a00 */
[----:B-1----:R-:W1:Y:S08]  /*4730*/  @!P1 LDC R0, c[0x0][0xb20] ;  /* 0x0002c800ff009b82 */ /* 0x002e700000000800 */
[----:B------:R-:W4:Y:S01]  /*4740*/  @!P1 LDC R3, c[0x0][0xb0c] ;  /* 0x0002c300ff039b82 */ /* 0x000f220000000800 */
[----:B-----5:R-:W-:Y:S05]  /*4750*/  @!P1 IMAD.HI.U32 R14, R13, R14, RZ ;  /* 0x0000000e0d0e9227 */ /* 0x020fea00078e00ff */
[----:B------:R-:W-:Y:S01]  /*4760*/  @!P1 SHF.R.U32.HI R14, RZ, R15, R14 ;  /* 0x0000000fff0e9219 */ /* 0x000fe2000001160e */
[----:B--2---:R-:W-:Y:S01]  /*4770*/  @!P1 IMAD.HI.U32 R11, R8, R11, RZ ;  /* 0x0000000b080b9227 */ /* 0x004fe200078e00ff */
[----:B------:R-:W-:Y:S04]  /*4780*/  @!P1 ISETP.NE.AND P0, PT, R10, 0x1, PT ;  /* 0x000000010a00980c */ /* 0x000fe80003f05270 */
[----:B-1----:R-:W-:Y:S02]  /*4790*/  @!P1 SHF.R.U32.HI R9, RZ, R0, R11 ;  /* 0x00000000ff099219 */ /* 0x002fe4000001160b */
[----:B----4-:R-:W-:Y:S02]  /*47a0*/  @!P1 ISETP.NE.AND P2, PT, R3, 0x1, PT ;  /* 0x000000010300980c */ /* 0x010fe40003f45270 */
[----:B------:R-:W-:Y:S02]  /*47b0*/  @!P1 SEL R9, R8, R9, !P0 ;  /* 0x0000000908099207 */ /* 0x000fe40004000000 */
[----:B------:R-:W-:Y:S02]  /*47c0*/  ELECT P0, URZ, PT ;  /* 0x0000000000ff782f */ /* 0x000fe40003800000 */
[----:B------:R-:W-:Y:S05]  /*47d0*/  @!P1 SEL R14, R13, R14, !P2 ;  /* 0x0000000e0d0e9207 */ /* 0x000fea0005000000 */
[----:B------:R-:W-:Y:S02]  /*47e0*/  @!P1 IMAD.IADD R0, R9, 0x1, -R14 ;  /* 0x0000000109009824 */ /* 0x000fe400078e0a0e */
[----:B------:R-:W-:Y:S02]  /*47f0*/  @!P1 IMAD.IADD R9, R14, 0x1, -R9 ;  /* 0x000000010e099824 */ /* 0x000fe400078e0a09 */
[----:B------:R-:W-:Y:S02]  /*4800*/  @!P1 IMAD R13, R0, R3, R13 ;  /* 0x00000003000d9224 */ /* 0x000fe400078e020d */
[----:B------:R-:W-:Y:S01]  /*4810*/  @!P1 IMAD R8, R9, R10, R8 ;  /* 0x0000000a09089224 */ /* 0x000fe200078e0208 */
[----:B---3--:R-:W-:Y:S06]  /*4820*/  @!P4 BRA `(.L_x_84) ;  /* 0x00000028007cc947 */ /* 0x008fec0003800000 */
.L_x_153:
[----:B------:R-:W-:Y:S01]  /*4830*/  PLOP3.LUT P5, PT, P5, P0, PT, 0xf2, 0x2f ;  /* 0x00000000002f781c */ /* 0x000fe20002fa1e72 */
[----:B------:R-:W-:Y:S01]  /*4840*/  UMOV UR14, 0x0 ;  /* 0x00000000000e7882 */ /* 0x000fe20000000000 */
[----:B------:R-:W-:Y:S01]  /*4850*/  LOP3.LUT R30, R30, 0x1, RZ, 0x3c, !PT ;  /* 0x000000011e1e7812 */ /* 0x000fe200078e3cff */
[----:B------:R-:W-:Y:S01]  /*4860*/  UMOV UR15, 0x10000000 ;  /* 0x10000000000f7882 */ /* 0x000fe20000000000 */
[----:B------:R-:W-:Y:S01]  /*4870*/  UMOV UR12, UR36 ;  /* 0x00000024000c7c82 */ /* 0x000fe20008000000 */
[----:B------:R-:W-:Y:S08]  /*4880*/  @P3 R2UR UR36, R27 ;  /* 0x000000001b2432ca */ /* 0x000ff000000e0000 */
[----:B-1----:R-:W-:Y:S01]  /*4890*/  @!P5 IADD3 R3, P0, PT, R32, 0x580, RZ ;  /* 0x000005802003d810 */ /* 0x002fe20007f1e0ff */
[----:B------:R-:W-:Y:S01]  /*48a0*/  @!P5 IMAD.SHL.U32 R91, R91, 0x40, RZ ;  /* 0x000000405b5bd824 */ /* 0x000fe200078e00ff */
[----:B------:R-:W-:Y:S01]  /*48b0*/  VOTEU.ALL UP1, P5 ;  /* 0x0000000000ff7886 */ /* 0x000fe20002820000 */
[----:B------:R-:W-:Y:S01]  /*48c0*/  @!P5 IMAD.SHL.U32 R97, R97, 0x40, RZ ;  /* 0x000000406161d824 */ /* 0x000fe200078e00ff */
[----:B------:R-:W-:Y:S01]  /*48d0*/  @!P5 R2UR UR8, R3 ;  /* 0x000000000308d2ca */ /* 0x000fe200000e0000 */
[----:B------:R-:W-:Y:S01]  /*48e0*/  @!P5 IMAD.X R0, RZ, RZ, R33, P0 ;  /* 0x000000ffff00d224 */ /* 0x000fe200000e0621 */
[----:B------:R-:W-:Y:S01]  /*48f0*/  @!P5 R2UR UR10, R91 ;  /* 0x000000005b0ad2ca */ /* 0x000fe200000e0000 */
[----:B------:R-:W-:Y:S01]  /*4900*/  @!UP1 UIADD3 UR9, UPT, UPT, UR6, 0xd0, URZ ;  /* 0x000000d006099890 */ /* 0x000fe2000fffe0ff */
[----:B------:R-:W-:Y:S01]  /*4910*/  @!P5 R2UR UR11, R97 ;  /* 0x00000000610bd2ca */ /* 0x000fe200000e0000 */
[----:B------:R-:W-:Y:S01]  /*4920*/  IMAD.IADD R91, R8, 0x1, R79 ;  /* 0x00000001085b7824 */ /* 0x000fe200078e024f */
[----:B------:R-:W-:Y:S01]  /*4930*/  @!P5 R2UR UR7, R0 ;  /* 0x000000000007d2ca */ /* 0x000fe200000e0000 */
[----:B------:R-:W-:Y:S01]  /*4940*/  IMAD.IADD R97, R13, 0x1, R90 ;  /* 0x000000010d617824 */ /* 0x000fe200078e025a */
[C---:B------:R-:W-:Y:S04]  /*4950*/  ISETP.NE.AND P0, PT, R29.reuse, 0x2, PT ;  /* 0x000000021d00780c */ /* 0x040fe80003f05270 */
[----:B------:R-:W-:Y:S01]  /*4960*/  SEL R3, RZ, 0x1, P0 ;  /* 0x00000001ff037807 */ /* 0x000fe20000000000 */
[----:B------:R-:W-:Y:S01]  /*4970*/  IMAD.U32 R10, RZ, RZ, UR8 ;  /* 0x00000008ff0a7e24 */ /* 0x000fe2000f8e00ff */
[----:B------:R-:W-:Y:S01]  /*4980*/  @!UP1 UIADD3 UR8, UPT, UPT, UR6, 0x200, URZ ;  /* 0x0000020006089890 */ /* 0x000fe2000fffe0ff */
[----:B------:R-:W-:Y:S01]  /*4990*/  SEL R29, R29, RZ, P0 ;  /* 0x000000ff1d1d7207 */ /* 0x000fe20000000000 */
[----:B------:R-:W-:Y:S01]  /*49a0*/  VOTEU.ALL UP1, P5 ;  /* 0x0000000000ff7886 */ /* 0x000fe20002820000 */
[----:B------:R-:W-:Y:S02]  /*49b0*/  LOP3.LUT R28, R28, R3, RZ, 0x3c, !PT ;  /* 0x000000031c1c7212 */ /* 0x000fe400078e3cff */
[----:B------:R-:W-:Y:S01]  /*49c0*/  IMAD.U32 R11, RZ, RZ, UR7 ;  /* 0x00000007ff0b7e24 */ /* 0x000fe2000f8e00ff */
[----:B------:R-:W-:Y:S04]  /*49d0*/  @!P5 R2UR UR16, R10 ;  /* 0x000000000a10d2ca */ /* 0x000fe800000e0000 */
[----:B------:R-:W-:Y:S11]  /*49e0*/  @!P5 R2UR UR17, R11 ;  /* 0x000000000b11d2ca */ /* 0x000ff600000e0000 */
[----:B------:R-:W-:Y:S02]  /*49f0*/  @!UPT UIADD3 URZ, UPT, UPT, URZ, URZ, URZ ;  /* 0x000000fffffff290 */ /* 0x000fe4000fffe0ff */
[----:B------:R3:W-:Y:S01]  /*4a00*/  @!UP1 UTMALDG.3D [UR8], [UR16], desc[UR14] ;  /* 0x00000e08100095b4 */ /* 0x0007e20008011000 */
[----:B------:R3:W-:Y:S01]  /*4a10*/  @!P5 SYNCS.ARRIVE.TRANS64.RED.A0TR RZ, [UR6+0xd0], R25 ;  /* 0x0000d019ffffd9a7 */ /* 0x0007e20008300406 */
[----:B------:R-:W-:Y:S01]  /*4a20*/  UPLOP3.LUT UP1, UPT, UPT, UPT, UPT, 0x80, 0x8 ;  /* 0x000000000008789c */ /* 0x000fe20003f2f070 */
[----:B------:R-:W-:Y:S01]  /*4a30*/  SYNCS.ARRIVE.TRANS64.RED.A1T0 RZ, [UR37], RZ ;  /* 0x000000ffffff79a7 */ /* 0x000fe20008100425 */
[----:B------:R-:W-:Y:S09]  /*4a40*/  @P3 BRA `(.L_x_85) ;  /* 0xfffffff400b43947 */ /* 0x000ff2000383ffff */
[----:B------:R-:W-:Y:S07]  /*4a50*/  MOV R0, UR6 ;  /* 0x0000000600007c02 */ /* 0x000fee0008000f00 */
.L_x_86:
[----:B-1----:R-:W-:-:S04]  /*4a60*/  SHF.L.U32 R3, R30, 0x1f, RZ ;  /* 0x0000001f1e037819 */ /* 0x002fc800000006ff */
[----:B------:R1:W2:Y:S03]  /*4a70*/  SYNCS.PHASECHK.TRANS64.TRYWAIT P0, [R0+URZ+0xd8], R3 ;  /* 0x0000d803000075a7 */ /* 0x0002a600080011ff */
[----:B--2---:R-:W-:Y:S05]  /*4a80*/  @!P0 NANOSLEEP.SYNCS 0x989680 ;  /* 0x009896800000895d */ /* 0x004fea0003900000 */
[----:B------:R-:W2:Y:S02]  /*4a90*/  @!P0 SYNCS.PHASECHK.TRANS64 P0, [R0+URZ+0xd8], R3 ;  /* 0x0000d803000085a7 */ /* 0x000ea400080010ff */
[----:B--23--:R-:W-:Y:S05]  /*4aa0*/  @P0 EXIT ;  /* 0x000000000000094d */ /* 0x00cfea0003800000 */
[----:B------:R-:W-:Y:S05]  /*4ab0*/  BRA `(.L_x_86) ;  /* 0xfffffffc00e87947 */ /* 0x000fea000383ffff */
.L_x_77:
[----:B------:R-:W-:-:S06]  /*4ac0*/  UISETP.GE.AND UP1, UPT, UR8, 0x4, UPT ;  /* 0x000000040800788c */ /* 0x000fcc000bf26270 */
[----:B------:R-:W-:-:S13]  /*4ad0*/  PLOP3.LUT P0, PT, PT, PT, UP1, 0x80, 0x8 ;  /* 0x000000000008781c */ /* 0x000fda0003f0f018 */
[----:B------:R-:W-:Y:S05]  /*4ae0*/  @!P0 EXIT ;  /* 0x000000000000894d */ /* 0x000fea0003800000 */
[----:B------:R-:W-:Y:S01]  /*4af0*/  BAR.SYNC.DEFER_BLOCKING 0x6, 0xa0 ;  /* 0x0182800000007b1d */ /* 0x000fe20000010000 */
[C---:B------:R-:W-:Y:S02]  /*4b00*/  IMAD.SHL.U32 R5, R101.reuse, 0x40, RZ ;  /* 0x0000004065057824 */ /* 0x040fe400078e00ff */
[----:B------:R-:W-:Y:S02]  /*4b10*/  HFMA2 R111, -RZ, RZ, 0, 0 ;  /* 0x00000000ff6f7431 */ /* 0x000fe400000001ff */
[C---:B------:R-:W-:Y:S01]  /*4b20*/  IMAD.SHL.U32 R0, R101.reuse, 0x20, RZ ;  /* 0x0000002065007824 */ /* 0x040fe200078e00ff */
[----:B------:R-:W-:Y:S01]  /*4b30*/  CS2R R106, SRZ ;  /* 0x00000000006a7805 */ /* 0x000fe2000001ff00 */
[----:B------:R-:W-:Y:S01]  /*4b40*/  IMAD.SHL.U32 R2, R101, 0x2, RZ ;  /* 0x0000000265027824 */ /* 0x000fe200078e00ff */
[----:B------:R-:W-:Y:S01]  /*4b50*/  UMOV UR43, 0x400 ;  /* 0x00000400002b7882 */ /* 0x000fe20000000000 */
[----:B------:R-:W1:Y:S01]  /*4b60*/  LDC R99, c[0x0][0x370] ;  /* 0x0000dc00ff637b82 */ /* 0x000e620000000800 */
[----:B------:R-:W-:Y:S01]  /*4b70*/  ULEA UR43, UR37, UR43, 0x18 ;  /* 0x0000002b252b7291 */ /* 0x000fe2000f8ec0ff */
[----:B------:R-:W-:Y:S01]  /*4b80*/  LOP3.LUT R7, R5, 0x180, RZ, 0xc0, !PT ;  /* 0x0000018005077812 */ /* 0x000fe200078ec0ff */
[C---:B------:R-:W-:Y:S01]  /*4b90*/  IMAD.SHL.U32 R103, R101.reuse, 0x8, RZ ;  /* 0x0000000865677824 */ /* 0x040fe200078e00ff */
[----:B------:R-:W-:Y:S01]  /*4ba0*/  LOP3.LUT R0, R0, 0xc00, RZ, 0xc0, !PT ;  /* 0x00000c0000007812 */ /* 0x000fe200078ec0ff */
[----:B------:R-:W-:Y:S01]  /*4bb0*/  IMAD.U32 R46, R101, 0x10000, RZ ;  /* 0x00010000652e7824 */ /* 0x000fe200078e00ff */
[----:B------:R-:W-:Y:S01]  /*4bc0*/  LOP3.LUT R2, R7, 0x20, R2, 0xf8, !PT ;  /* 0x0000002007027812 */ /* 0x000fe200078ef802 */
[----:B------:R-:W-:Y:S01]  /*4bd0*/  UIADD3 UR4, UPT, UPT, UR43, 0x1200, URZ ;  /* 0x000012002b047890 */ /* 0x000fe2000fffe0ff */
[----:B------:R-:W2:Y:S01]  /*4be0*/  LDC R42, c[0x0][0xb0c] ;  /* 0x0002c300ff2a7b82 */ /* 0x000ea20000000800 */
[----:B------:R-:W-:Y:S01]  /*4bf0*/  LOP3.LUT R0, R0, 0x40, R5, 0xf8, !PT ;  /* 0x0000004000007812 */ /* 0x000fe200078ef805 */
[----:B------:R-:W-:Y:S01]  /*4c00*/  IMAD.MOV.U32 R44, RZ, RZ, RZ ;  /* 0x000000ffff2c7224 */ /* 0x000fe200078e00ff */
[----:B------:R-:W-:Y:S01]  /*4c10*/  LOP3.LUT R103, R2, 0x30, R103, 0x78, !PT ;  /* 0x0000003002677812 */ /* 0x000fe200078e7867 */
[----:B------:R-:W-:Y:S01]  /*4c20*/  IMAD.MOV.U32 R108, RZ, RZ, RZ ;  /* 0x000000ffff6c7224 */ /* 0x000fe200078e00ff */
[----:B------:R-:W-:Y:S01]  /*4c30*/  LOP3.LUT R0, R0, 0x200, R5, 0xf8, !PT ;  /* 0x0000020000007812 */ /* 0x000fe200078ef805 */
[----:B------:R-:W-:Y:S01]  /*4c40*/  IMAD.SHL.U32 R5, R101, 0x10, RZ ;  /* 0x0000001065057824 */ /* 0x000fe200078e00ff */
[----:B------:R-:W-:Y:S01]  /*4c50*/  LOP3.LUT R46, R46, 0x600000, RZ, 0xc0, !PT ;  /* 0x006000002e2e7812 */ /* 0x000fe200078ec0ff */
[----:B------:R-:W4:Y:S01]  /*4c60*/  LDC R98, c[0x0][0xb20] ;  /* 0x0002c800ff627b82 */ /* 0x000f220000000800 */
[----:B------:R-:W3:Y:S01]  /*4c70*/  LDS R3, [UR43+0x1a0] ;  /* 0x0001a02bff037984 */ /* 0x000ee20008000800 */
[----:B------:R-:W-:Y:S01]  /*4c80*/  LOP3.LUT R103, R0, R103, RZ, 0xfc, !PT ;  /* 0x0000006700677212 */ /* 0x000fe200078efcff */
[----:B------:R-:W-:Y:S01]  /*4c90*/  IMAD.U32 R109, RZ, RZ, UR4 ;  /* 0x00000004ff6d7e24 */ /* 0x000fe2000f8e00ff */
[----:B------:R-:W-:Y:S01]  /*4ca0*/  LOP3.LUT R5, R5, 0x20, RZ, 0xc0, !PT ;  /* 0x0000002005057812 */ /* 0x000fe200078ec0ff */
[----:B------:R-:W1:Y:S01]  /*4cb0*/  LDCU.64 UR46, c[0x0][0x348] ;  /* 0x00006900ff2e77ac */ /* 0x000e620008000a00 */
[----:B------:R-:W-:-:S02]  /*4cc0*/  IADD3 R102, PT, PT, R103, UR43, RZ ;  /* 0x0000002b67667c10 */ /* 0x000fc4000fffe0ff */
[----:B------:R-:W1:Y:S01]  /*4cd0*/  LDC R41, c[0x0][0xb30] ;  /* 0x0002cc00ff297b82 */ /* 0x000e620000000800 */
[----:B------:R-:W1:Y:S01]  /*4ce0*/  LDCU.64 UR38, c[0x0][0x888] ;  /* 0x00011100ff2677ac */ /* 0x000e620008000a00 */
[----:B------:R-:W-:Y:S01]  /*4cf0*/  IADD3 R102, PT, PT, -R5, 0x200, R102 ;  /* 0x0000020005667810 */ /* 0x000fe20007ffe166 */
[----:B------:R-:W-:-:S05]  /*4d00*/  UIADD3 UR42, UPT, UPT, UR43, 0x200, URZ ;  /* 0x000002002b2a7890 */ /* 0x000fca000fffe0ff */
[----:B------:R-:W1:Y:S08]  /*4d10*/  LDC.64 R88, c[0x0][0xb10] ;  /* 0x0002c400ff587b82 */ /* 0x000e700000000a00 */
[----:B------:R-:W1:Y:S08]  /*4d20*/  LDC.64 R38, c[0x0][0xb18] ;  /* 0x0002c600ff267b82 */ /* 0x000e700000000a00 */
[----:B------:R-:W1:Y:S08]  /*4d30*/  LDC.64 R84, c[0x0][0x888] ;  /* 0x00022200ff547b82 */ /* 0x000e700000000a00 */
[----:B------:R-:W1:Y:S01]  /*4d40*/  LDC.64 R36, c[0x0][0xb28] ;  /* 0x0002ca00ff247b82 */ /* 0x000e620000000a00 */
[----:B---3--:R-:W-:-:S07]  /*4d50*/  IMAD.IADD R46, R3, 0x1, R46 ;  /* 0x00000001032e7824 */ /* 0x008fce00078e022e */
[----:B------:R-:W3:Y:S08]  /*4d60*/  LDC.64 R86, c[0x0][0x890] ;  /* 0x00022400ff567b82 */ /* 0x000ef00000000a00 */
[----:B------:R-:W1:Y:S08]  /*4d70*/  LDC.64 R82, c[0x0][0x8b0] ;  /* 0x00022c00ff527b82 */ /* 0x000e700000000a00 */
[----:B------:R-:W1:Y:S08]  /*4d80*/  LDC.64 R80, c[0x0][0x8a8] ;  /* 0x00022a00ff507b82 */ /* 0x000e700000000a00 */
[----:B--2-4-:R-:W1:Y:S02]  /*4d90*/  LDC R100, c[0x0][0x374] ;  /* 0x0000dd00ff647b82 */ /* 0x014e640000000800 */
.L_x_104:
[----:B------:R-:W-:Y:S02]  /*4da0*/  LEA R0, R111, UR43, 0x3 ;  /* 0x0000002b6f007c11 */ /* 0x000fe4000f8e18ff */
[----:B------:R-:W-:Y:S02]  /*4db0*/  SHF.L.U32 R3, R107, 0x1f, RZ ;  /* 0x0000001f6b037819 */ /* 0x000fe400000006ff */
[----:B------:R-:W-:Y:S02]  /*4dc0*/  LEA R16, R111, UR43, 0x4 ;  /* 0x0000002b6f107c11 */ /* 0x000fe4000f8e20ff */
[----:B--2---:R-:W2:Y:S02]  /*4dd0*/  SYNCS.PHASECHK.TRANS64.TRYWAIT P0, [R0+URZ+0xf0], R3 ;  /* 0x0000f003000075a7 */ /* 0x004ea400080011ff */
[----:B-12---:R-:W-:Y:S05]  /*4de0*/  @!P0 BRA `(.L_x_87) ;  /* 0x0000002400248947 */ /* 0x006fea0003800000 */
.L_x_154:
[----:B------:R-:W4:Y:S01]  /*4df0*/  LDC.64 R12, c[0x0][0xb10] ;  /* 0x0002c400ff0c7b82 */ /* 0x000f220000000a00 */
[----:B------:R-:W3:Y:S01]  /*4e00*/  LDS.128 R16, [R16+0x180] ;  /* 0x0001800010107984 */ /* 0x000ee20000000c00 */
[----:B-1----:R-:W-:Y:S01]  /*4e10*/  ISETP.NE.AND P1, PT, R41, 0x1, PT ;  /* 0x000000012900780c */ /* 0x002fe20003f25270 */
[----:B--2---:R-:W-:Y:S01]  /*4e20*/  VIADD R0, R0, 0x100 ;  /* 0x0000010000007836 */ /* 0x004fe20000000000 */
[----:B------:R-:W-:Y:S04]  /*4e30*/  ISETP.GE.AND P0, PT, R40, 0x1, PT ;  /* 0x000000012800780c */ /* 0x000fe80003f06270 */
[----:B------:R-:W1:Y:S01]  /*4e40*/  LDC.64 R10, c[0x0][0xb18] ;  /* 0x0002c600ff0a7b82 */ /* 0x000e620000000a00 */
[----:B------:R-:W-:Y:S01]  /*4e50*/  PRMT R0, RZ, 0x654, R0 ;  /* 0x00000654ff007816 */ /* 0x000fe20000000000 */
[----:B------:R-:W-:Y:S01]  /*4e60*/  @!PT LDS RZ, [RZ] ;  /* 0x00000000fffff984 */ /* 0x000fe20000000800 */
[----:B------:R-:W-:Y:S01]  /*4e70*/  @!PT LDS RZ, [RZ] ;  /* 0x00000000fffff984 */ /* 0x000fe20000000800 */
[----:B------:R-:W-:Y:S01]  /*4e80*/  @!PT LDS RZ, [RZ] ;  /* 0x00000000fffff984 */ /* 0x000fe20000000800 */
[----:B------:R-:W-:Y:S01]  /*4e90*/  @!PT LDS RZ, [RZ] ;  /* 0x00000000fffff984 */ /* 0x000fe20000000800 */
[----:B------:R2:W-:Y:S06]  /*4ea0*/  MEMBAR.ALL.CTA ;  /* 0x0000000000007992 */ /* 0x0005ec0000008000 */
[----:B--2---:R-:W2:Y:S01]  /*4eb0*/  FENCE.VIEW.ASYNC.S ;  /* 0x00000000000073c6 */ /* 0x004ea20000000000 */
[----:B------:R-:W1:Y:S08]  /*4ec0*/  @!P1 LDC R14, c[0x0][0xb20] ;  /* 0x0002c800ff0e9b82 */ /* 0x000e700000000800 */
[----:B------:R-:W1:Y:S01]  /*4ed0*/  @!P1 LDC R9, c[0x0][0xb0c] ;  /* 0x0002c300ff099b82 */ /* 0x000e620000000800 */
[----:B--2---:R2:W-:Y:S01]  /*4ee0*/  SYNCS.ARRIVE.TRANS64.RED.A1T0 RZ, [R0+URZ], RZ ;  /* 0x000000ff00ff79a7 */ /* 0x0045e200081004ff */
[----:B---3--:R-:W-:Y:S04]  /*4ef0*/  LOP3.LUT P4, RZ, R18, 0x1, RZ, 0xc0, !PT ;  /* 0x0000000112ff7812 */ /* 0x008fe8000788c0ff */
[----:B------:R-:W-:Y:S09]  /*4f00*/  P2R R110, PR, RZ, 0x10 ;  /* 0x00000010ff6e7803 */ /* 0x000ff20000000000 */
[----:B------:R-:W-:Y:S02]  /*4f10*/  @P4 MOV R45, R16 ;  /* 0x00000010002d4202 */ /* 0x000fe40000000f00 */
[----:B------:R-:W-:Y:S01]  /*4f20*/  @P4 LOP3.LUT R43, R17, 0xffff, RZ, 0xc0, !PT ;  /* 0x0000ffff112b4812 */ /* 0x000fe200078ec0ff */
[----:B--2-4-:R-:W-:Y:S06]  /*4f30*/  @!P0 BRA `(.L_x_88) ;  /* 0x0000000000a48947 */ /* 0x014fec0003800000 */
[----:B------:R-:W-:Y:S01]  /*4f40*/  IMAD.HI.U32 R21, R100, R39, RZ ;  /* 0x0000002764157227 */ /* 0x000fe200078e00ff */
[----:B------:R-:W-:Y:S02]  /*4f50*/  ISETP.NE.AND P0, PT, R38, 0x1, PT ;  /* 0x000000012600780c */ /* 0x000fe40003f05270 */
[----:B------:R-:W-:Y:S01]  /*4f60*/  ISETP.NE.AND P2, PT, R40, 0x1, PT ;  /* 0x000000012800780c */ /* 0x000fe20003f45270 */
[----:B------:R-:W-:Y:S01]  /*4f70*/  IMAD.HI.U32 R20, R99, R88, RZ ;  /* 0x0000005863147227 */ /* 0x000fe200078e00ff */
[----:B------:R-:W-:Y:S02]  /*4f80*/  SHF.R.U32.HI R21, RZ, R98, R21 ;  /* 0x00000062ff157219 */ /* 0x000fe40000011615 */
[----:B------:R-:W-:Y:S01]  /*4f90*/  ISETP.NE.AND P3, PT, R42, 0x1, PT ;  /* 0x000000012a00780c */ /* 0x000fe20003f65270 */
[----:B------:R-:W-:Y:S01]  /*4fa0*/  IMAD.HI.U32 R24, R45, R88, RZ ;  /* 0x000000582d187227 */ /* 0x000fe200078e00ff */
[----:B------:R-:W-:Y:S02]  /*4fb0*/  SHF.R.U32.HI R20, RZ, R89, R20 ;  /* 0x00000059ff147219 */ /* 0x000fe40000011614 */
[----:B------:R-:W-:Y:S01]  /*4fc0*/  SEL R3, R100, R21, !P0 ;  /* 0x0000001564037207 */ /* 0x000fe20004000000 */
[----:B------:R-:W-:Y:S01]  /*4fd0*/  IMAD.HI.U32 R21, R43, R39, RZ ;  /* 0x000000272b157227 */ /* 0x000fe200078e00ff */
[----:B------:R-:W-:Y:S02]  /*4fe0*/  SEL R7, R99, R20, !P3 ;  /* 0x0000001463077207 */ /* 0x000fe40005800000 */
[----:B------:R-:W-:Y:S01]  /*4ff0*/  SHF.R.U32.HI R24, RZ, R89, R24 ;  /* 0x00000059ff187219 */ /* 0x000fe20000011618 */
[-C--:B------:R-:W-:Y:S04]  /*5000*/  IMAD.HI.U32 R20, R3, R36.reuse, RZ ;  /* 0x0000002403147227 */ /* 0x080fe800078e00ff */
[----:B------:R-:W-:Y:S01]  /*5010*/  IMAD.HI.U32 R22, R7, R36, RZ ;  /* 0x0000002407167227 */ /* 0x000fe200078e00ff */
[-C--:B------:R-:W-:Y:S02]  /*5020*/  @P2 SHF.R.U32.HI R3, RZ, R37.reuse, R20 ;  /* 0x00000025ff032219 */ /* 0x080fe40000011614 */
[----:B------:R-:W-:Y:S02]  /*5030*/  SHF.R.U32.HI R20, RZ, R98, R21 ;  /* 0x00000062ff147219 */ /* 0x000fe40000011615 */
[----:B------:R-:W-:Y:S01]  /*5040*/  @P2 SHF.R.U32.HI R7, RZ, R37, R22 ;  /* 0x00000025ff072219 */ /* 0x000fe20000011616 */
[C---:B------:R-:W-:Y:S01]  /*5050*/  IMAD R2, R40.reuse, R3, RZ ;  /* 0x0000000328027224 */ /* 0x040fe200078e02ff */
[----:B------:R-:W-:Y:S02]  /*5060*/  SEL R5, R43, R20, !P0 ;  /* 0x000000142b057207 */ /* 0x000fe40004000000 */
[----:B------:R-:W-:Y:S01]  /*5070*/  SEL R3, R45, R24, !P3 ;  /* 0x000000182d037207 */ /* 0x000fe20005800000 */
[----:B------:R-:W-:Y:S01]  /*5080*/  IMAD R4, R40, R7, RZ ;  /* 0x0000000728047224 */ /* 0x000fe200078e02ff */
[C---:B------:R-:W-:Y:S01]  /*5090*/  ISETP.GE.AND P0, PT, R5.reuse, R2, PT ;  /* 0x000000020500720c */ /* 0x040fe20003f06270 */
[----:B------:R-:W-:Y:S03]  /*50a0*/  IMAD.HI.U32 R6, R5, R36, RZ ;  /* 0x0000002405067227 */ /* 0x000fe600078e00ff */
[----:B------:R-:W-:Y:S01]  /*50b0*/  ISETP.GE.OR P0, PT, R3, R4, P0 ;  /* 0x000000040300720c */ /* 0x000fe20000706670 */
[----:B------:R-:W-:Y:S01]  /*50c0*/  IMAD.MOV R4, RZ, RZ, -R3 ;  /* 0x000000ffff047224 */ /* 0x000fe200078e0a03 */
[-C--:B------:R-:W-:Y:S03]  /*50d0*/  SHF.R.U32.HI R6, RZ, R37.reuse, R6 ;  /* 0x00000025ff067219 */ /* 0x080fe60000011606 */
[----:B------:R-:W-:Y:S01]  /*50e0*/  IMAD R45, R42, R4, R45 ;  /* 0x000000042a2d7224 */ /* 0x000fe200078e022d */
[----:B------:R-:W-:Y:S05]  /*50f0*/  SEL R15, R5, R6, !P2 ;  /* 0x00000006050f7207 */ /* 0x000fea0005000000 */
[----:B------:R-:W-:Y:S02]  /*5100*/  IMAD.MOV R6, RZ, RZ, -R15 ;  /* 0x000000ffff067224 */ /* 0x000fe400078e0a0f */
[C---:B------:R-:W-:Y:S04]  /*5110*/  @!P0 IMAD.HI.U32 R2, R3.reuse, R36, RZ ;  /* 0x0000002403028227 */ /* 0x040fe800078e00ff */
[----:B------:R-:W-:Y:S01]  /*5120*/  IMAD R6, R40, R6, R5 ;  /* 0x0000000628067224 */ /* 0x000fe200078e0205 */
[----:B------:R-:W-:Y:S04]  /*5130*/  @!P0 SHF.R.U32.HI R2, RZ, R37, R2 ;  /* 0x00000025ff028219 */ /* 0x000fe80000011602 */
[----:B------:R-:W-:Y:S02]  /*5140*/  @!P0 SEL R0, R3, R2, !P2 ;  /* 0x0000000203008207 */ /* 0x000fe40005000000 */
[----:B------:R-:W-:Y:S02]  /*5150*/  IADD3 R2, PT, PT, -R5, RZ, RZ ;  /* 0x000000ff05027210 */ /* 0x000fe40007ffe1ff */
[----:B------:R-:W-:Y:S01]  /*5160*/  @!P0 IADD3 R8, PT, PT, R15, -R0, RZ ;  /* 0x800000000f088210 */ /* 0x000fe20007ffe0ff */
[----:B------:R-:W-:Y:S02]  /*5170*/  @!P0 IMAD R0, R7, R6, R0 ;  /* 0x0000000607008224 */ /* 0x000fe400078e0200 */
[----:B------:R-:W-:Y:S02]  /*5180*/  IMAD R43, R38, R2, R43 ;  /* 0x00000002262b7224 */ /* 0x000fe400078e022b */
[----:B------:R-:W-:Y:S02]  /*5190*/  @!P0 IMAD R5, R8, R40, R3 ;  /* 0x0000002808058224 */ /* 0x000fe400078e0203 */
[----:B------:R-:W-:Y:S04]  /*51a0*/  @!P0 IMAD.MOV.U32 R3, RZ, RZ, R0 ;  /* 0x000000ffff038224 */ /* 0x000fe800078e0000 */
[----:B------:R-:W-:Y:S02]  /*51b0*/  IMAD R45, R3, R42, R45 ;  /* 0x0000002a032d7224 */ /* 0x000fe400078e022d */
[----:B------:R-:W-:Y:S07]  /*51c0*/  IMAD R43, R5, R38, R43 ;  /* 0x00000026052b7224 */ /* 0x000fee00078e022b */
.L_x_88:
[----:B------:R-:W-:Y:S01]  /*51d0*/  @!P1 IMAD.HI.U32 R0, R45, R12, RZ ;  /* 0x0000000c2d009227 */ /* 0x000fe200078e00ff */
[----:B-1----:R-:W-:Y:S01]  /*51e0*/  @!P1 ISETP.NE.AND P0, PT, R10, 0x1, PT ;  /* 0x000000010a00980c */ /* 0x002fe20003f05270 */
[----:B------:R-:W-:Y:S01]  /*51f0*/  ULOP3.LUT UP0, URZ, UR42, 0x1b0, URZ, 0xc0, !UPT ;  /* 0x000001b02aff7892 */ /* 0x000fe2000f80c0ff */
[----:B------:R-:W-:Y:S01]  /*5200*/  @!P1 ISETP.NE.AND P2, PT, R9, 0x1, PT ;  /* 0x000000010900980c */ /* 0x000fe20003f45270 */
[----:B------:R-:W-:Y:S01]  /*5210*/  @!P1 IMAD.HI.U32 R3, R43, R11, RZ ;  /* 0x0000000b2b039227 */ /* 0x000fe200078e00ff */
[----:B------:R-:W-:Y:S02]  /*5220*/  @!P1 SHF.R.U32.HI R0, RZ, R13, R0 ;  /* 0x0000000dff009219 */ /* 0x000fe40000011600 */
[----:B------:R-:W-:Y:S01]  /*5230*/  @P4 SHF.R.U32.HI R105, RZ, 0x10, R17 ;  /* 0x00000010ff694819 */ /* 0x000fe20000011611 */
[----:B------:R-:W-:Y:S01]  /*5240*/  VIADD R111, R111, 0x1 ;  /* 0x000000016f6f7836 */ /* 0x000fe20000000000 */
[----:B------:R-:W-:Y:S02]  /*5250*/  @!P1 SHF.R.U32.HI R2, RZ, R14, R3 ;  /* 0x0000000eff029219 */ /* 0x000fe40000011603 */
[----:B------:R-:W-:Y:S02]  /*5260*/  @!P1 SEL R3, R45, R0, !P2 ;  /* 0x000000002d039207 */ /* 0x000fe40005000000 */
[----:B------:R-:W-:Y:S05]  /*5270*/  @!P1 SEL R2, R43, R2, !P0 ;  /* 0x000000022b029207 */ /* 0x000fea0004000000 */
[----:B------:R-:W-:Y:S02]  /*5280*/  @!P1 IMAD.IADD R0, R2, 0x1, -R3 ;  /* 0x0000000102009824 */ /* 0x000fe400078e0a03 */
[----:B------:R-:W-:Y:S02]  /*5290*/  @!P1 IMAD.IADD R2, R3, 0x1, -R2 ;  /* 0x0000000103029824 */ /* 0x000fe400078e0a02 */
[----:B------:R-:W-:Y:S02]  /*52a0*/  @!P1 IMAD R45, R0, R9, R45 ;  /* 0x00000009002d9224 */ /* 0x000fe400078e022d */
[----:B------:R-:W-:Y:S01]  /*52b0*/  @!P1 IMAD R43, R2, R10, R43 ;  /* 0x0000000a022b9224 */ /* 0x000fe200078e022b */
[----:B------:R-:W-:Y:S06]  /*52c0*/  BRA.U !UP0, `(.L_x_89) ;  /* 0x0000000108407547 */ /* 0x000fec000b800000 */
[----:B------:R-:W1:Y:S01]  /*52d0*/  LDCU.64 UR8, c[0x4][0x80] ;  /* 0x01001000ff0877ac */ /* 0x000e620008000a00 */
[----:B------:R-:W-:Y:S01]  /*52e0*/  MOV R3, 0x0 ;  /* 0x0000000000037802 */ /* 0x000fe20000000f00 */
[----:B------:R-:W-:Y:S02]  /*52f0*/  HFMA2 R12, -RZ, RZ, 0, 5.9604644775390625e-08 ;  /* 0x00000001ff0c7431 */ /* 0x000fe400000001ff */
[----:B------:R-:W-:Y:S02]  /*5300*/  IMAD.MOV.U32 R8, RZ, RZ, 0x70 ;  /* 0x00000070ff087424 */ /* 0x000fe400078e00ff */
[----:B------:R-:W-:Y:S01]  /*5310*/  IMAD.MOV.U32 R13, RZ, RZ, RZ ;  /* 0x000000ffff0d7224 */ /* 0x000fe200078e00ff */
[----:B------:R-:W2:Y:S01]  /*5320*/  LDCU.64 UR6, c[0x4][0x88] ;  /* 0x01001100ff0677ac */ /* 0x000ea20008000a00 */
[----:B------:R-:W3:Y:S01]  /*5330*/  LDC.64 R2, c[0x4][R3] ;  /* 0x0100000003027b82 */ /* 0x000ee20000000a00 */
[----:B------:R-:W4:Y:S01]  /*5340*/  LDCU.64 UR4, c[0x4][0x8] ;  /* 0x01000100ff0477ac */ /* 0x000f220008000a00 */
[----:B-1----:R-:W-:Y:S01]  /*5350*/  MOV R5, UR9 ;  /* 0x0000000900057c02 */ /* 0x002fe20008000f00 */
[----:B------:R-:W-:Y:S01]  /*5360*/  IMAD.U32 R4, RZ, RZ, UR8 ;  /* 0x00000008ff047e24 */ /* 0x000fe2000f8e00ff */
[----:B--2---:R-:W-:Y:S01]  /*5370*/  MOV R7, UR7 ;  /* 0x0000000700077c02 */ /* 0x004fe20008000f00 */
[----:B------:R-:W-:Y:S01]  /*5380*/  IMAD.U32 R6, RZ, RZ, UR6 ;  /* 0x00000006ff067e24 */ /* 0x000fe2000f8e00ff */
[----:B----4-:R-:W-:Y:S01]  /*5390*/  MOV R11, UR5 ;  /* 0x00000005000b7c02 */ /* 0x010fe20008000f00 */
[----:B------:R-:W-:Y:S02]  /*53a0*/  IMAD.U32 R10, RZ, RZ, UR4 ;  /* 0x00000004ff0a7e24 */ /* 0x000fe4000f8e00ff */
[----:B------:R-:W-:Y:S07]  /*53b0*/  LEPC R20, `(.L_x_89) ;  /* 0x000000001014794e */ /* 0x000fee0000000000 */
[----:B---3-5:R-:W-:Y:S05]  /*53c0*/  CALL.ABS.NOINC R2 ;  /* 0x0000000002007343 */ /* 0x028fea0003c00000 */
.L_x_89:
[----:B------:R-:W-:Y:S01]  /*53d0*/  LOP3.LUT P0, RZ, R109, 0x1b0, RZ, 0xc0, !PT ;  /* 0x000001b06dff7812 */ /* 0x000fe2000780c0ff */
[----:B------:R-:W-:Y:S11]  /*53e0*/  BSSY.RECONVERGENT B6, `(.L_x_90) ;  /* 0x0000013000067945 */ /* 0x000ff60003800200 */
[----:B------:R-:W-:Y:S01]  /*53f0*/  @!UPT UIADD3 URZ, UPT, UPT, URZ, URZ, URZ ;  /* 0x000000fffffff290 */ /* 0x000fe2000fffe0ff */
[----:B------:R-:W-:Y:S05]  /*5400*/  @!P0 BRA `(.L_x_91) ;  /* 0x0000000000408947 */ /* 0x000fea0003800000 */
        /* <DEDUP_REMOVED lines=16> */
.L_x_91:
[----:B------:R-:W-:Y:S05]  /*5510*/  BSYNC.RECONVERGENT B6 ;  /* 0x0000000000067941 */ /* 0x000fea0003800200 */
.L_x_90:
[----:B------:R-:W-:Y:S01]  /*5520*/  ISETP.NE.U32.AND P3, PT, R86, RZ, PT ;  /* 0x000000ff5600720c */ /* 0x000fe20003f65070 */
[----:B------:R-:W-:Y:S01]  /*5530*/  UISETP.NE.AND UP1, UPT, UR44, URZ, UPT ;  /* 0x000000ff2c00728c */ /* 0x000fe2000bf25270 */
[----:B------:R-:W-:Y:S02]  /*5540*/  ISETP.NE.U32.AND P4, PT, R82, RZ, PT ;  /* 0x000000ff5200720c */ /* 0x000fe40003f85070 */
[----:B------:R-:W-:Y:S02]  /*5550*/  ISETP.NE.AND.EX P3, PT, R87, RZ, PT, P3 ;  /* 0x000000ff5700720c */ /* 0x000fe40003f65330 */
[----:B------:R-:W-:Y:S02]  /*5560*/  PLOP3.LUT P1, PT, PT, PT, PT, 0x8, 0x80 ;  /* 0x000000000080781c */ /* 0x000fe40003f2e170 */
[----:B------:R-:W-:Y:S02]  /*5570*/  PLOP3.LUT P0, PT, PT, PT, UP1, 0x80, 0x8 ;  /* 0x000000000008781c */ /* 0x000fe40003f0f018 */
[----:B------:R-:W-:Y:S02]  /*5580*/  ISETP.NE.AND.EX P4, PT, R83, RZ, PT, P4 ;  /* 0x000000ff5300720c */ /* 0x000fe40003f85340 */
[----:B------:R-:W1:Y:S09]  /*5590*/  @UP1 LDCU.64 UR4, c[0x0][0x888] ;  /* 0x00011100ff0417ac */ /* 0x000e720008000a00 */
[----:B------:R-:W-:Y:S01]  /*55a0*/  @P0 PLOP3.LUT P1, PT, P3, PT, PT, 0x80, 0x8 ;  /* 0x000000000008081c */ /* 0x000fe20001f2f070 */
[----:B-1----:R-:W-:Y:S04]  /*55b0*/  @UP1 UISETP.NE.U32.AND UP0, UPT, UR4, URZ, UPT ;  /* 0x000000ff0400128c */ /* 0x002fe8000bf05070 */
[----:B------:R-:W-:Y:S04]  /*55c0*/  @UP1 UISETP.NE.AND.EX UP0, UPT, UR5, URZ, UPT, UP0 ;  /* 0x000000ff0500128c */ /* 0x000fe8000bf05300 */
[----:B------:R-:W-:Y:S01]  /*55d0*/  @UP1 USEL UR4, URZ, 0xffffffff, UP0 ;  /* 0xffffffffff041887 */ /* 0x000fe20008000000 */
[----:B------:R-:W-:Y:S11]  /*55e0*/  @!P3 BRA `(.L_x_92) ;  /* 0x00000000002cb947 */ /* 0x000ff60003800000 */
[----:B------:R-:W-:Y:S01]  /*55f0*/  ISETP.NE.U32.AND P2, PT, R84, RZ, PT ;  /* 0x000000ff5400720c */ /* 0x000fe20003f45070 */
[----:B------:R-:W-:Y:S03]  /*5600*/  IMAD.MOV.U32 R96, RZ, RZ, 0x1 ;  /* 0x00000001ff607424 */ /* 0x000fe600078e00ff */
[----:B------:R-:W-:Y:S11]  /*5610*/  ISETP.NE.AND.EX P2, PT, R85, RZ, PT, P2 ;  /* 0x000000ff5500720c */ /* 0x000ff60003f45320 */
[----:B------:R-:W-:Y:S02]  /*5620*/  @!UPT UIADD3 URZ, UPT, UPT, URZ, URZ, URZ ;  /* 0x000000fffffff290 */ /* 0x000fe4000fffe0ff */
[----:B------:R-:W1:Y:S01]  /*5630*/  @P2 LDC.64 R2, c[0x0][0x888] ;  /* 0x00022200ff022b82 */ /* 0x000e620000000a00 */
[----:B------:R-:W-:Y:S04]  /*5640*/  @P2 IMAD R0, R86, UR36, RZ ;  /* 0x0000002456002c24 */ /* 0x000fe8000f8e02ff */
[----:B-1----:R-:W-:Y:S04]  /*5650*/  @P2 IMAD.WIDE R2, R0, 0x4, R2 ;  /* 0x0000000400022825 */ /* 0x002fe800078e0202 */
[----:B------:R-:W-:Y:S01]  /*5660*/  HFMA2 R0, -RZ, RZ, 0, 5.9604644775390625e-08 ;  /* 0x00000001ff007431 */ /* 0x000fe200000001ff */
[----:B-----5:R1:W5:Y:S04]  /*5670*/  @P2 LDG.E R49, desc[UR40][R2.64] ;  /* 0x0000002802312981 */ /* 0x020368000c1e1900 */
[----:B------:R-:W-:Y:S01]  /*5680*/  @!P2 PRMT R96, R0, 0x7610, R96 ;  /* 0x000076100060a816 */ /* 0x000fe20000000060 */
[----:B-1----:R-:W2:Y:S06]  /*5690*/  @!P2 LDC R49, c[0x0][0x880] ;  /* 0x00022000ff31ab82 */ /* 0x002eac0000000800 */
.L_x_92:
[----:B------:R-:W-:Y:S05]  /*56a0*/  @!P4 BRA `(.L_x_93) ;  /* 0x000000000020c947 */ /* 0x000fea0003800000 */
[----:B------:R-:W-:Y:S04]  /*56b0*/  ISETP.NE.U32.AND P2, PT, R80, RZ, PT ;  /* 0x000000ff5000720c */ /* 0x000fe80003f45070 */
[----:B------:R-:W-:Y:S11]  /*56c0*/  ISETP.NE.AND.EX P2, PT, R81, RZ, PT, P2 ;  /* 0x000000ff5100720c */ /* 0x000ff60003f45320 */
[----:B------:R-:W-:Y:S02]  /*56d0*/  @!UPT UIADD3 URZ, UPT, UPT, URZ, URZ, URZ ;  /* 0x000000fffffff290 */ /* 0x000fe4000fffe0ff */
[----:B------:R-:W1:Y:S01]  /*56e0*/  @P2 LDC.64 R2, c[0x0][0x8a8] ;  /* 0x00022a00ff022b82 */ /* 0x000e620000000a00 */
[----:B------:R-:W-:Y:S04]  /*56f0*/  @P2 IMAD R0, R82, UR36, RZ ;  /* 0x0000002452002c24 */ /* 0x000fe8000f8e02ff */
[----:B-1----:R-:W-:Y:S05]  /*5700*/  @P2 IMAD.WIDE R2, R0, 0x4, R2 ;  /* 0x0000000400022825 */ /* 0x002fea00078e0202 */
[----:B-----5:R1:W5:Y:S02]  /*5710*/  @P2 LDG.E R47, desc[UR40][R2.64] ;  /* 0x00000028022f2981 */ /* 0x020364000c1e1900 */
[----:B-1----:R-:W3:Y:S02]  /*5720*/  @!P2 LDC R47, c[0x0][0x8a0] ;  /* 0x00022800ff2fab82 */ /* 0x002ee40000000800 */
.L_x_93:
[----:B--2--5:R-:W-:Y:S01]  /*5730*/  @P0 FSETP.NEU.AND P4, PT, R49, RZ, PT ;  /* 0x000000ff3100020b */ /* 0x024fe20003f8d000 */
[----:B------:R-:W-:Y:S01]  /*5740*/  IMAD.U32 R0, RZ, RZ, UR4 ;  /* 0x00000004ff007e24 */ /* 0x000fe2000f8e00ff */
[----:B------:R-:W-:Y:S01]  /*5750*/  @P0 LOP3.LUT P2, RZ, R96, 0xff, RZ, 0xc0, !PT ;  /* 0x000000ff60ff0812 */ /* 0x000fe2000784c0ff */
[----:B------:R-:W-:Y:S01]  /*5760*/  BSSY B1, `(.L_x_94) ;  /* 0x0000039000017945 */ /* 0x000fe20003800000 */
[----:B------:R-:W-:Y:S02]  /*5770*/  @P0 SEL R9, RZ, 0xffffffff, P4 ;  /* 0xffffffffff090807 */ /* 0x000fe40002000000 */
[----:B------:R-:W-:Y:S02]  /*5780*/  CS2R R54, SRZ ;  /* 0x0000000000367805 */ /* 0x000fe4000001ff00 */
[----:B------:R-:W-:Y:S02]  /*5790*/  LEA R92, R44, UR43, 0x3 ;  /* 0x0000002b2c5c7c11 */ /* 0x000fe4000f8e18ff */
[----:B------:R-:W-:Y:S02]  /*57a0*/  CS2R R52, SRZ ;  /* 0x0000000000347805 */ /* 0x000fe4000001ff00 */
[----:B------:R-:W-:Y:S02]  /*57b0*/  @P1 SEL R9, R0, R9, !P2 ;  /* 0x0000000900091207 */ /* 0x000fe40005000000 */
[----:B------:R-:W-:Y:S02]  /*57c0*/  CS2R R58, SRZ ;  /* 0x00000000003a7805 */ /* 0x000fe4000001ff00 */
[----:B------:R-:W-:Y:S02]  /*57d0*/  SHF.L.U32 R7, R108, 0x1f, RZ ;  /* 0x0000001f6c077819 */ /* 0x000fe400000006ff */
[----:B------:R-:W-:Y:S02]  /*57e0*/  CS2R R56, SRZ ;  /* 0x0000000000387805 */ /* 0x000fe4000001ff00 */
[----:B------:R-:W-:Y:S02]  /*57f0*/  @P0 LOP3.LUT R9, R9, 0x1, RZ, 0xc0, !PT ;  /* 0x0000000109090812 */ /* 0x000fe400078ec0ff */
[C---:B------:R-:W-:Y:S02]  /*5800*/  LEA.HI R5, R44.reuse, R44, RZ, 0x1 ;  /* 0x0000002c2c057211 */ /* 0x040fe400078f08ff */
[----:B------:R-:W-:Y:S02]  /*5810*/  ISETP.NE.U32.OR P1, PT, R9, 0x1, !P0 ;  /* 0x000000010900780c */ /* 0x000fe40004725470 */
[----:B------:R-:W-:Y:S01]  /*5820*/  PLOP3.LUT P5, PT, PT, PT, PT, 0x8, 0x80 ;  /* 0x000000000080781c */ /* 0x000fe20003fae170 */
[C---:B------:R-:W-:Y:S01]  /*5830*/  IMAD.SHL.U32 R3, R5.reuse, 0x20, RZ ;  /* 0x0000002005037824 */ /* 0x040fe200078e00ff */
[----:B------:R-:W-:Y:S04]  /*5840*/  LOP3.LUT R5, R5, 0xffe, RZ, 0xc0, !PT ;  /* 0x00000ffe05057812 */ /* 0x000fe800078ec0ff */
[----:B------:R-:W-:Y:S01]  /*5850*/  LOP3.LUT R3, R3, 0xffffffc0, RZ, 0xc0, !PT ;  /* 0xffffffc003037812 */ /* 0x000fe200078ec0ff */
[----:B------:R-:W-:Y:S04]  /*5860*/  IMAD.IADD R32, R44, 0x1, -R5 ;  /* 0x000000012c207824 */ /* 0x000fe800078e0a05 */
[----:B------:R-:W-:Y:S01]  /*5870*/  @P1 SHF.L.U32 R2, R106, 0x1f, RZ ;  /* 0x0000001f6a021819 */ /* 0x000fe200000006ff */
[----:B------:R-:W-:Y:S03]  /*5880*/  IMAD.IADD R3, R46, 0x1, R3 ;  /* 0x000000012e037824 */ /* 0x000fe600078e0203 */
[----:B------:R-:W1:Y:S01]  /*5890*/  @P1 SYNCS.PHASECHK.TRANS64.TRYWAIT P0, [UR43+0xd0], R2 ;  /* 0x0000d002ff0015a7 */ /* 0x000e62000800112b */
[----:B------:R-:W-:Y:S01]  /*58a0*/  IMAD R32, R32, 0x100000, R3 ;  /* 0x0010000020207824 */ /* 0x000fe200078e0203 */
[----:B------:R2:W4:Y:S01]  /*58b0*/  SYNCS.PHASECHK.TRANS64.TRYWAIT P4, [R92+URZ+0x110], R7 ;  /* 0x000110075c0075a7 */ /* 0x00052200080811ff */
[----:B-1----:R-:W-:Y:S01]  /*58c0*/  @P1 PLOP3.LUT P5, PT, P0, PT, PT, 0x8, 0x80 ;  /* 0x000000000080181c */ /* 0x002fe200007ae170 */
[----:B------:R-:W-:Y:S01]  /*58d0*/  @!UPT UIADD3 URZ, UPT, UPT, URZ, URZ, URZ ;  /* 0x000000fffffff290 */ /* 0x000fe2000fffe0ff */
[----:B--2---:R-:W-:Y:S11]  /*58e0*/  @!P1 BRA `(.L_x_95) ;  /* 0x0000000000809947 */ /* 0x004ff60003800000 */
[----:B------:R-:W-:Y:S01]  /*58f0*/  ISETP.NE.U32.AND P0, PT, RZ, UR38, PT ;  /* 0x00000026ff007c0c */ /* 0x000fe2000bf05070 */
[----:B------:R-:W-:Y:S01]  /*5900*/  BSSY B0, `(.L_x_96) ;  /* 0x0000012000007945 */ /* 0x000fe20003800000 */
[----:B------:R-:W-:Y:S02]  /*5910*/  FSETP.NEU.AND P2, PT, R49, RZ, PT ;  /* 0x000000ff3100720b */ /* 0x000fe40003f4d000 */
[----:B------:R-:W-:Y:S02]  /*5920*/  CS2R R58, SRZ ;  /* 0x00000000003a7805 */ /* 0x000fe4000001ff00 */
[----:B------:R-:W-:Y:S02]  /*5930*/  ISETP.NE.AND.EX P0, PT, RZ, UR39, PT, P0 ;  /* 0x00000027ff007c0c */ /* 0x000fe4000bf05300 */
[----:B------:R-:W-:Y:S02]  /*5940*/  CS2R R56, SRZ ;  /* 0x0000000000387805 */ /* 0x000fe4000001ff00 */
[----:B------:R-:W-:Y:S02]  /*5950*/  LOP3.LUT P1, RZ, R96, 0xff, RZ, 0xc0, !PT ;  /* 0x000000ff60ff7812 */ /* 0x000fe4000782c0ff */
[----:B------:R-:W-:Y:S02]  /*5960*/  CS2R R54, SRZ ;  /* 0x0000000000367805 */ /* 0x000fe4000001ff00 */
[----:B------:R-:W-:Y:S02]  /*5970*/  SEL R0, RZ, 0xffffffff, P2 ;  /* 0xffffffffff007807 */ /* 0x000fe40001000000 */
[----:B------:R-:W-:Y:S02]  /*5980*/  CS2R R52, SRZ ;  /* 0x0000000000347805 */ /* 0x000fe4000001ff00 */
[----:B------:R-:W-:Y:S04]  /*5990*/  SEL R3, RZ, 0xffffffff, P0 ;  /* 0xffffffffff037807 */ /* 0x000fe80000000000 */
[----:B------:R-:W-:Y:S04]  /*59a0*/  @P3 SEL R0, R3, R0, !P1 ;  /* 0x0000000003003207 */ /* 0x000fe80004800000 */
[----:B------:R-:W-:Y:S04]  /*59b0*/  LOP3.LUT R0, R0, 0x1, RZ, 0xc0, !PT ;  /* 0x0000000100007812 */ /* 0x000fe800078ec0ff */
[----:B------:R-:W-:Y:S01]  /*59c0*/  ISETP.NE.U32.AND P0, PT, R0, 0x1, PT ;  /* 0x000000010000780c */ /* 0x000fe20003f05070 */
[----:B------:R-:W-:Y:S01]  /*59d0*/  @!UPT UIADD3 URZ, UPT, UPT, URZ, URZ, URZ ;  /* 0x000000fffffff290 */ /* 0x000fe2000fffe0ff */
[----:B------:R-:W-:Y:S11]  /*59e0*/  @!P5 BRA `(.L_x_97) ;  /* 0x00000000000cd947 */ /* 0x000ff60003800000 */
[----:B------:R-:W-:Y:S04]  /*59f0*/  SHF.L.U32 R3, R106, 0x1f, RZ ;  /* 0x0000001f6a037819 */ /* 0x000fe800000006ff */
[----:B------:R-:W1:Y:S02]  /*5a00*/  SYNCS.PHASECHK.TRANS64.TRYWAIT P1, [UR43+0xd0], R3 ;  /* 0x0000d003ff0075a7 */ /* 0x000e64000802112b */
[----:B-1----:R-:W-:Y:S05]  /*5a10*/  @!P1 BRA `(.L_x_98) ;  /* 0x00000018002c9947 */ /* 0x002fea0003800000 */
.L_x_97:
[----:B------:R-:W-:Y:S05]  /*5a20*/  BSYNC B0 ;  /* 0x0000000000007941 */ /* 0x000fea0003800000 */
.L_x_96:
[----:B------:R2:W1:Y:S01]  /*5a30*/  @P0 LDS.128 R56, [R103+UR43+0x200] ;  /* 0x0002002b67380984 */ /* 0x0004620008000c00 */
[----:B------:R-:W-:Y:S01]  /*5a40*/  UIADD3 UR4, UPT, UPT, UR43, 0xd8, URZ ;  /* 0x000000d82b047890 */ /* 0x000fe2000fffe0ff */
[----:B------:R-:W-:Y:S02]  /*5a50*/  LOP3.LUT R106, R106, 0x1, RZ, 0x3c, !PT ;  /* 0x000000016a6a7812 */ /* 0x000fe400078e3cff */
[----:B------:R2:W1:Y:S01]  /*5a60*/  @P0 LDS.128 R52, [R102+0x10] ;  /* 0x0000100066340984 */ /* 0x0004620000000c00 */
[----:B------:R-:W-:Y:S01]  /*5a70*/  UPRMT UR4, UR37, 0x654, UR4 ;  /* 0x0000065425047896 */ /* 0x000fe20008000004 */
[----:B------:R-:W-:Y:S01]  /*5a80*/  @!PT LDS RZ, [RZ] ;  /* 0x00000000fffff984 */ /* 0x000fe20000000800 */
[----:B------:R-:W-:Y:S01]  /*5a90*/  @!PT LDS RZ, [RZ] ;  /* 0x00000000fffff984 */ /* 0x000fe20000000800 */
[----:B------:R-:W-:Y:S01]  /*5aa0*/  @!PT LDS RZ, [RZ] ;  /* 0x00000000fffff984 */ /* 0x000fe20000000800 */
[----:B------:R-:W-:Y:S01]  /*5ab0*/  @!PT LDS RZ, [RZ] ;  /* 0x00000000fffff984 */ /* 0x000fe20000000800 */
[----:B------:R5:W-:Y:S06]  /*5ac0*/  MEMBAR.ALL.CTA ;  /* 0x0000000000007992 */ /* 0x000bec0000008000 */
[----:B-----5:R-:W5:Y:S02]  /*5ad0*/  FENCE.VIEW.ASYNC.S ;  /* 0x00000000000073c6 */ /* 0x020f640000000000 */
[----:B-----5:R-:W-:Y:S03]  /*5ae0*/  SYNCS.ARRIVE.TRANS64.RED.A1T0 RZ, [UR4], RZ ;  /* 0x000000ffffff79a7 */ /* 0x020fe60008100404 */
.L_x_95:
[----:B------:R-:W-:Y:S05]  /*5af0*/  BSYNC B1 ;  /* 0x0000000000017941 */ /* 0x000fea0003800000 */
.L_x_94:
[----:B-1----:R-:W-:Y:S04]  /*5b00*/  SHF.R.U32.HI R3, RZ, 0x15, R32 ;  /* 0x00000015ff037819 */ /* 0x002fe80000011620 */
[----:B------:R-:W-:Y:S01]  /*5b10*/  LOP3.LUT P0, RZ, R3, 0x3, R104, 0x48, !PT ;  /* 0x0000000303ff7812 */ /* 0x000fe20007804868 */
[----:B------:R-:W-:Y:S01]  /*5b20*/  @!UPT UIADD3 URZ, UPT, UPT, URZ, URZ, URZ ;  /* 0x000000fffffff290 */ /* 0x000fe2000fffe0ff */
[----:B----4-:R-:W-:Y:S11]  /*5b30*/  @P4 BRA `(.L_x_99) ;  /* 0x0000000000084947 */ /* 0x010ff60003800000 */
[----:B------:R-:W1:Y:S02]  /*5b40*/  SYNCS.PHASECHK.TRANS64.TRYWAIT P1, [R92+URZ+0x110], R7 ;  /* 0x000110075c0075a7 */ /* 0x000e6400080211ff */
[----:B-1----:R-:W-:Y:S05]  /*5b50*/  @!P1 BRA `(.L_x_100) ;  /* 0x0000001400f49947 */ /* 0x002fea0003800000 */
.L_x_99:
[----:B------:R-:W-:Y:S05]  /*5b60*/  @!P0 BRA `(.L_x_101) ;  /* 0x0000000000408947 */ /* 0x000fea0003800000 */
[----:B------:R-:W4:Y:S01]  /*5b70*/  LDCU.64 UR8, c[0x4][0x70] ;  /* 0x01000e00ff0877ac */ /* 0x000f220008000a00 */
[----:B------:R-:W-:Y:S01]  /*5b80*/  MOV R3, 0x0 ;  /* 0x0000000000037802 */ /* 0x000fe20000000f00 */
[----:B------:R-:W-:Y:S02]  /*5b90*/  HFMA2 R12, -RZ, RZ, 0, 5.9604644775390625e-08 ;  /* 0x00000001ff0c7431 */ /* 0x000fe400000001ff */
[----:B------:R-:W-:Y:S02]  /*5ba0*/  IMAD.MOV.U32 R8, RZ, RZ, 0x192 ;  /* 0x00000192ff087424 */ /* 0x000fe400078e00ff */
[----:B------:R-:W-:Y:S01]  /*5bb0*/  IMAD.MOV.U32 R13, RZ, RZ, RZ ;  /* 0x000000ffff0d7224 */ /* 0x000fe200078e00ff */
[----:B------:R-:W1:Y:S01]  /*5bc0*/  LDCU.64 UR6, c[0x4][0x78] ;  /* 0x01000f00ff0677ac */ /* 0x000e620008000a00 */
[----:B------:R-:W2:Y:S01]  /*5bd0*/  LDC.64 R2, c[0x4][R3] ;  /* 0x0100000003027b82 */ /* 0x000ea20000000a00 */
[----:B------:R-:W5:Y:S01]  /*5be0*/  LDCU.64 UR4, c[0x4][0x10] ;  /* 0x01000200ff0477ac */ /* 0x000f620008000a00 */
[----:B----4-:R-:W-:Y:S01]  /*5bf0*/  MOV R5, UR9 ;  /* 0x0000000900057c02 */ /* 0x010fe20008000f00 */
[----:B------:R-:W-:Y:S01]  /*5c00*/  IMAD.U32 R4, RZ, RZ, UR8 ;  /* 0x00000008ff047e24 */ /* 0x000fe2000f8e00ff */
[----:B-1----:R-:W-:Y:S01]  /*5c10*/  MOV R7, UR7 ;  /* 0x0000000700077c02 */ /* 0x002fe20008000f00 */
[----:B------:R-:W-:Y:S01]  /*5c20*/  IMAD.U32 R6, RZ, RZ, UR6 ;  /* 0x00000006ff067e24 */ /* 0x000fe2000f8e00ff */
[----:B-----5:R-:W-:Y:S01]  /*5c30*/  MOV R11, UR5 ;  /* 0x00000005000b7c02 */ /* 0x020fe20008000f00 */
[----:B------:R-:W-:Y:S02]  /*5c40*/  IMAD.U32 R10, RZ, RZ, UR4 ;  /* 0x00000004ff0a7e24 */ /* 0x000fe4000f8e00ff */
[----:B------:R-:W-:Y:S07]  /*5c50*/  LEPC R20, `(.L_x_101) ;  /* 0x000000001014794e */ /* 0x000fee0000000000 */
[----:B--23--:R-:W-:Y:S05]  /*5c60*/  CALL.ABS.NOINC R2 ;  /* 0x0000000002007343 */ /* 0x00cfea0003c00000 */
.L_x_101:
[----:B------:R-:W-:Y:S01]  /*5c70*/  LOP3.LUT P0, RZ, R101, 0x60, RZ, 0xc0, !PT ;  /* 0x0000006065ff7812 */ /* 0x000fe2000780c0ff */
[----:B------:R-:W-:Y:S05]  /*5c80*/  WARPSYNC.ALL ;  /* 0x0000000000007948 */ /* 0x000fea0003800000 */
[----:B------:R-:W-:Y:S01]  /*5c90*/  R2UR UR4, R32 ;  /* 0x00000000200472ca */ /* 0x000fe200000e0000 */
[----:B------:R-:W-:Y:S01]  /*5ca0*/  BSSY.RECONVERGENT B0, `(.L_x_102) ;  /* 0x00000a0000007945 */ /* 0x000fe20003800200 */
[-C--:B------:R-:W-:Y:S02]  /*5cb0*/  F2FP.F16.E5M2.UNPACK_B R50, R56.reuse ;  /* 0x00000038ff32723e */ /* 0x080fe400020004ff */
[----:B------:R-:W-:Y:S02]  /*5cc0*/  F2FP.F16.E5M2.UNPACK_B R63, R56.H1 ;  /* 0x00000038ff3f723e */ /* 0x000fe400030004ff */
[-C--:B------:R-:W-:Y:S01]  /*5cd0*/  F2FP.F16.E5M2.UNPACK_B R56, R57.reuse ;  /* 0x00000039ff38723e */ /* 0x080fe200020004ff */
[--C-:B------:R-:W-:Y:S01]  /*5ce0*/  HADD2.F32 R48, -RZ, R50.reuse.H0_H0 ;  /* 0x20000032ff307230 */ /* 0x100fe20000004100 */
[----:B------:R-:W-:Y:S01]  /*5cf0*/  F2FP.F16.E5M2.UNPACK_B R57, R57.H1 ;  /* 0x00000039ff39723e */ /* 0x000fe200030004ff */
[----:B------:R-:W-:Y:S01]  /*5d00*/  HADD2.F32 R50, -RZ, R50.H1_H1 ;  /* 0x30000032ff327230 */ /* 0x000fe20000004100 */
[-C--:B------:R-:W-:Y:S01]  /*5d10*/  F2FP.F16.E5M2.UNPACK_B R66, R52.reuse ;  /* 0x00000034ff42723e */ /* 0x080fe200020004ff */
[--C-:B------:R-:W-:Y:S01]  /*5d20*/  HADD2.F32 R51, -RZ, R63.reuse.H0_H0 ;  /* 0x2000003fff337230 */ /* 0x100fe20000004100 */
[----:B------:R-:W-:Y:S01]  /*5d30*/  F2FP.F16.E5M2.UNPACK_B R68, R52.H1 ;  /* 0x00000034ff44723e */ /* 0x000fe200030004ff */
[----:B-1----:R-:W-:Y:S01]  /*5d40*/  LDTM.16dp32bit_t0_t15.x32 R4, tmem[UR4] ;  /* 0x00000004000479ee */ /* 0x002fe20008a80000 */
[----:B------:R-:W3:Y:S01]  /*5d50*/  LDTM.16dp32bit_t16_t31.x32 R4, tmem[UR4+0x20] ;  /* 0x00002004000479ee */ /* 0x000ee20008aa0000 */
[----:B------:R-:W-:Y:S01]  /*5d60*/  NOP ;  /* 0x0000000000007918 */ /* 0x000fe20000000000 */
[----:B------:R-:W-:Y:S01]  /*5d70*/  R2UR UR5, R92 ;  /* 0x000000005c0572ca */ /* 0x000fe200000e0000 */
[--C-:B------:R-:W-:Y:S01]  /*5d80*/  HADD2.F32 R65, -RZ, R66.reuse.H0_H0 ;  /* 0x20000042ff417230 */ /* 0x100fe20000004100 */
[----:B------:R-:W-:Y:S01]  /*5d90*/  F2FP.F16.E5M2.UNPACK_B R61, R58 ;  /* 0x0000003aff3d723e */ /* 0x000fe200020004ff */
[----:B------:R-:W-:Y:S01]  /*5da0*/  HADD2.F32 R67, -RZ, R66.H1_H1 ;  /* 0x30000042ff437230 */ /* 0x000fe20000004100 */
[-C--:B------:R-:W-:Y:S01]  /*5db0*/  F2FP.F16.E5M2.UNPACK_B R70, R53.reuse ;  /* 0x00000035ff46723e */ /* 0x080fe200020004ff */
[----:B------:R-:W-:Y:S01]  /*5dc0*/  HADD2.F32 R52, -RZ, R63.H1_H1 ;  /* 0x3000003fff347230 */ /* 0x000fe20000004100 */
[----:B------:R-:W-:Y:S01]  /*5dd0*/  F2FP.F16.E5M2.UNPACK_B R72, R53.H1 ;  /* 0x00000035ff48723e */ /* 0x000fe200030004ff */
[----:B------:R-:W-:Y:S01]  /*5de0*/  HADD2.F32 R53, -RZ, R56.H0_H0 ;  /* 0x20000038ff357230 */ /* 0x000fe20000004100 */
[-C--:B------:R-:W-:Y:S01]  /*5df0*/  F2FP.F16.E5M2.UNPACK_B R74, R54.reuse ;  /* 0x00000036ff4a723e */ /* 0x080fe200020004ff */
[----:B------:R-:W-:Y:S01]  /*5e00*/  HADD2.F32 R69, -RZ, R70.H0_H0 ;  /* 0x20000046ff457230 */ /* 0x000fe20000004100 */
[----:B------:R-:W-:Y:S01]  /*5e10*/  F2FP.F16.E5M2.UNPACK_B R76, R54.H1 ;  /* 0x00000036ff4c723e */ /* 0x000fe200030004ff */
[----:B------:R-:W-:Y:S01]  /*5e20*/  HADD2.F32 R54, -RZ, R56.H1_H1 ;  /* 0x30000038ff367230 */ /* 0x000fe20000004100 */
[----:B------:R-:W-:Y:S01]  /*5e30*/  F2FP.F16.E5M2.UNPACK_B R60, R58.H1 ;  /* 0x0000003aff3c723e */ /* 0x000fe200030004ff */
[----:B------:R-:W-:Y:S01]  /*5e40*/  UIADD3 UR5, UPT, UPT, UR5, 0x130, URZ ;  /* 0x0000013005057890 */ /* 0x000fe2000fffe0ff */
[----:B------:R-:W-:Y:S01]  /*5e50*/  HADD2.F32 R58, -RZ, R61.H1_H1 ;  /* 0x3000003dff3a7230 */ /* 0x000fe20000004100 */
[----:B------:R-:W-:Y:S01]  /*5e60*/  F2FP.F16.E5M2.UNPACK_B R77, R55 ;  /* 0x00000037ff4d723e */ /* 0x000fe200020004ff */
[----:B------:R-:W-:Y:S01]  /*5e70*/  HADD2.F32 R70, -RZ, R70.H1_H1 ;  /* 0x30000046ff467230 */ /* 0x000fe20000004100 */
[----:B------:R-:W-:Y:S01]  /*5e80*/  UPRMT UR5, UR37, 0x654, UR5 ;  /* 0x0000065425057896 */ /* 0x000fe20008000005 */
[--C-:B------:R-:W-:Y:S01]  /*5e90*/  HADD2.F32 R73, -RZ, R74.reuse.H0_H0 ;  /* 0x2000004aff497230 */ /* 0x100fe20000004100 */
[----:B------:R-:W-:Y:S01]  /*5ea0*/  F2FP.F16.E5M2.UNPACK_B R62, R59 ;  /* 0x0000003bff3e723e */ /* 0x000fe200020004ff */
[----:B------:R-:W-:Y:S01]  /*5eb0*/  HADD2.F32 R74, -RZ, R74.H1_H1 ;  /* 0x3000004aff4a7230 */ /* 0x000fe20000004100 */
[----:B------:R-:W-:Y:S01]  /*5ec0*/  F2FP.F16.E5M2.UNPACK_B R78, R55.H1 ;  /* 0x00000037ff4e723e */ /* 0x000fe200030004ff */
[C---:B---3--:R-:W-:Y:S01]  /*5ed0*/  FMUL R4, R47.reuse, R4 ;  /* 0x000000042f047220 */ /* 0x048fe20000400000 */
[C---:B------:R-:W-:Y:S01]  /*5ee0*/  FMUL R5, R47.reuse, R5 ;  /* 0x000000052f057220 */ /* 0x040fe20000400000 */
[C---:B------:R-:W-:Y:S01]  /*5ef0*/  FMUL R8, R47.reuse, R8 ;  /* 0x000000082f087220 */ /* 0x040fe20000400000 */
[----:B------:R-:W-:Y:S01]  /*5f00*/  FMUL R9, R47, R9 ;  /* 0x000000092f097220 */ /* 0x000fe20000400000 */
[----:B------:R-:W-:Y:S01]  /*5f10*/  SYNCS.ARRIVE.TRANS64.RED.A1T0 RZ, [UR5], RZ ;  /* 0x000000ffffff79a7 */ /* 0x000fe20008100405 */
[C---:B------:R-:W-:Y:S01]  /*5f20*/  FFMA R4, R49.reuse, R48, R4 ;  /* 0x0000003031047223 */ /* 0x040fe20000000004 */
[----:B------:R-:W-:Y:S01]  /*5f30*/  FFMA R5, R49, R50, R5 ;  /* 0x0000003231057223 */ /* 0x000fe20000000005 */
[C---:B------:R-:W-:Y:S01]  /*5f40*/  FMUL R12, R47.reuse, R12 ;  /* 0x0000000c2f0c7220 */ /* 0x040fe20000400000 */
        /* <DEDUP_REMOVED lines=9> */
[----:B------:R-:W-:Y:S02]  /*5fe0*/  HADD2.F32 R48, -RZ, R77.H1_H1 ;  /* 0x3000004dff307230 */ /* 0x000fe40000004100 */
[C---:B------:R-:W-:Y:S01]  /*5ff0*/  FMUL R28, R47.reuse, R32 ;  /* 0x000000202f1c7220 */ /* 0x040fe20000400000 */
[C---:B------:R-:W-:Y:S01]  /*6000*/  FMUL R29, R47.reuse, R33 ;  /* 0x000000212f1d7220 */ /* 0x040fe20000400000 */
[C---:B------:R-:W-:Y:S01]  /*6010*/  FMUL R6, R47.reuse, R6 ;  /* 0x000000062f067220 */ /* 0x040fe20000400000 */
[C---:B------:R-:W-:Y:S01]  /*6020*/  FMUL R7, R47.reuse, R7 ;  /* 0x000000072f077220 */ /* 0x040fe20000400000 */
[--C-:B------:R-:W-:Y:S02]  /*6030*/  HADD2.F32 R55, -RZ, R57.reuse.H0_H0 ;  /* 0x20000039ff377230 */ /* 0x100fe40000004100 */
[----:B------:R-:W-:Y:S01]  /*6040*/  FMUL R10, R47, R10 ;  /* 0x0000000a2f0a7220 */ /* 0x000fe20000400000 */
[C---:B------:R-:W-:Y:S01]  /*6050*/  FFMA R6, R49.reuse, R51, R6 ;  /* 0x0000003331067223 */ /* 0x040fe20000000006 */
[----:B------:R-:W-:Y:S02]  /*6060*/  HADD2.F32 R56, -RZ, R57.H1_H1 ;  /* 0x30000039ff387230 */ /* 0x000fe40000004100 */
[C---:B------:R-:W-:Y:S01]  /*6070*/  FFMA R7, R49.reuse, R52, R7 ;  /* 0x0000003431077223 */ /* 0x040fe20000000007 */
[C---:B------:R-:W-:Y:S01]  /*6080*/  FFMA R8, R49.reuse, R53, R8 ;  /* 0x0000003531087223 */ /* 0x040fe20000000008 */
[C---:B------:R-:W-:Y:S01]  /*6090*/  FFMA R9, R49.reuse, R54, R9 ;  /* 0x0000003631097223 */ /* 0x040fe20000000009 */
[----:B------:R-:W-:Y:S02]  /*60a0*/  HADD2.F32 R57, -RZ, R61.H0_H0 ;  /* 0x2000003dff397230 */ /* 0x000fe40000004100 */
[----:B------:R-:W-:Y:S01]  /*60b0*/  FFMA R10, R49, R55, R10 ;  /* 0x00000037310a7223 */ /* 0x000fe2000000000a */
[----:B------:R-:W-:Y:S01]  /*60c0*/  F2FP.SATFINITE.E5M2.F32.PACK_AB_MERGE_C R92, R7, R6, RZ ;  /* 0x00000006075c723e */ /* 0x000fe200048060ff */
[----:B------:R-:W-:Y:S02]  /*60d0*/  HADD2.F32 R61, -RZ, R62.H0_H0 ;  /* 0x2000003eff3d7230 */ /* 0x000fe40000004100 */
[----:B------:R-:W-:Y:S01]  /*60e0*/  FMUL R11, R47, R11 ;  /* 0x0000000b2f0b7220 */ /* 0x000fe20000400000 */
[----:B------:R-:W-:Y:S01]  /*60f0*/  F2FP.F16.E5M2.UNPACK_B R64, R59.H1 ;  /* 0x0000003bff40723e */ /* 0x000fe200030004ff */
[----:B------:R-:W-:Y:S01]  /*6100*/  HADD2.F32 R59, -RZ, R60.H0_H0 ;  /* 0x2000003cff3b7230 */ /* 0x000fe20000004100 */
[----:B------:R-:W-:Y:S01]  /*6110*/  F2FP.SATFINITE.E5M2.F32.PACK_AB_MERGE_C R92, R5, R4, R92 ;  /* 0x00000004055c723e */ /* 0x000fe2000480605c */
[C---:B------:R-:W-:Y:S01]  /*6120*/  FFMA R11, R49.reuse, R56, R11 ;  /* 0x00000038310b7223 */ /* 0x040fe2000000000b */
[C---:B------:R-:W-:Y:S01]  /*6130*/  FFMA R12, R49.reuse, R57, R12 ;  /* 0x00000039310c7223 */ /* 0x040fe2000000000c */
[----:B------:R-:W-:Y:S01]  /*6140*/  FFMA R13, R49, R58, R13 ;  /* 0x0000003a310d7223 */ /* 0x000fe2000000000d */
[----:B------:R-:W-:Y:S02]  /*6150*/  HADD2.F32 R62, -RZ, R62.H1_H1 ;  /* 0x3000003eff3e7230 */ /* 0x000fe40000004100 */
[----:B------:R-:W-:Y:S01]  /*6160*/  FMUL R14, R47, R14 ;  /* 0x0000000e2f0e7220 */ /* 0x000fe20000400000 */
[----:B------:R-:W-:Y:S01]  /*6170*/  HADD2.F32 R60, -RZ, R60.H1_H1 ;  /* 0x3000003cff3c7230 */ /* 0x000fe20000004100 */
[----:B------:R-:W-:Y:S01]  /*6180*/  F2FP.SATFINITE.E5M2.F32.PACK_AB_MERGE_C R93, R11, R10, RZ ;  /* 0x0000000a0b5d723e */ /* 0x000fe200048060ff */
[----:B------:R-:W-:Y:S02]  /*6190*/  HADD2.F32 R51, -RZ, R77.H0_H0 ;  /* 0x2000004dff337230 */ /* 0x000fe40000004100 */
[----:B------:R-:W-:Y:S01]  /*61a0*/  FFMA R14, R49, R59, R14 ;  /* 0x0000003b310e7223 */ /* 0x000fe2000000000e */
[----:B------:R-:W-:Y:S01]  /*61b0*/  FMUL R15, R47, R15 ;  /* 0x0000000f2f0f7220 */ /* 0x000fe20000400000 */
[--C-:B------:R-:W-:Y:S01]  /*61c0*/  HADD2.F32 R63, -RZ, R64.reuse.H0_H0 ;  /* 0x20000040ff3f7230 */ /* 0x100fe20000004100 */
[----:B------:R-:W-:Y:S01]  /*61d0*/  F2FP.SATFINITE.E5M2.F32.PACK_AB_MERGE_C R93, R9, R8, R93 ;  /* 0x00000008095d723e */ /* 0x000fe2000480605d */
[----:B------:R-:W-:Y:S02]  /*61e0*/  HADD2.F32 R64, -RZ, R64.H1_H1 ;  /* 0x30000040ff407230 */ /* 0x000fe40000004100 */
[C---:B------:R-:W-:Y:S01]  /*61f0*/  FFMA R15, R49.reuse, R60, R15 ;  /* 0x0000003c310f7223 */ /* 0x040fe2000000000f */
[C---:B------:R-:W-:Y:S01]  /*6200*/  FFMA R16, R49.reuse, R61, R16 ;  /* 0x0000003d31107223 */ /* 0x040fe20000000010 */
[----:B------:R-:W-:Y:S01]  /*6210*/  FFMA R17, R49, R62, R17 ;  /* 0x0000003e31117223 */ /* 0x000fe20000000011 */
[C---:B------:R-:W-:Y:S01]  /*6220*/  FMUL R18, R47.reuse, R18 ;  /* 0x000000122f127220 */ /* 0x040fe20000400000 */
[C---:B------:R-:W-:Y:S01]  /*6230*/  FMUL R19, R47.reuse, R19 ;  /* 0x000000132f137220 */ /* 0x040fe20000400000 */
[--C-:B------:R-:W-:Y:S02]  /*6240*/  HADD2.F32 R66, -RZ, R68.reuse.H0_H0 ;  /* 0x20000044ff427230 */ /* 0x100fe40000004100 */
[----:B------:R-:W-:Y:S01]  /*6250*/  FMUL R3, R47, R22 ;  /* 0x000000162f037220 */ /* 0x000fe20000400000 */
[C---:B------:R-:W-:Y:S01]  /*6260*/  FFMA R18, R49.reuse, R63, R18 ;  /* 0x0000003f31127223 */ /* 0x040fe20000000012 */
[----:B------:R-:W-:Y:S02]  /*6270*/  HADD2.F32 R68, -RZ, R68.H1_H1 ;  /* 0x30000044ff447230 */ /* 0x000fe40000004100 */
[----:B------:R-:W-:Y:S01]  /*6280*/  FFMA R19, R49, R64, R19 ;  /* 0x0000004031137223 */ /* 0x000fe20000000013 */
[----:B------:R-:W-:Y:S01]  /*6290*/  FMUL R23, R47, R23 ;  /* 0x000000172f177220 */ /* 0x000fe20000400000 */
[C---:B------:R-:W-:Y:S01]  /*62a0*/  FFMA R0, R49.reuse, R65, R0 ;  /* 0x0000004131007223 */ /* 0x040fe20000000000 */
[C---:B------:R-:W-:Y:S01]  /*62b0*/  FFMA R2, R49.reuse, R67, R2 ;  /* 0x0000004331027223 */ /* 0x040fe20000000002 */
[--C-:B------:R-:W-:Y:S02]  /*62c0*/  HADD2.F32 R71, -RZ, R72.reuse.H0_H0 ;  /* 0x20000048ff477230 */ /* 0x100fe40000004100 */
[----:B------:R-:W-:Y:S01]  /*62d0*/  FFMA R3, R49, R66, R3 ;  /* 0x0000004231037223 */ /* 0x000fe20000000003 */
[----:B------:R-:W-:Y:S02]  /*62e0*/  HADD2.F32 R72, -RZ, R72.H1_H1 ;  /* 0x30000048ff487230 */ /* 0x000fe40000004100 */
[----:B------:R-:W-:Y:S01]  /*62f0*/  FMUL R22, R47, R26 ;  /* 0x0000001a2f167220 */ /* 0x000fe20000400000 */
        /* <DEDUP_REMOVED lines=18> */
[----:B------:R-:W-:Y:S01]  /*6420*/  F2FP.SATFINITE.E5M2.F32.PACK_AB_MERGE_C R94, R15, R14, RZ ;  /* 0x0000000e0f5e723e */ /* 0x000fe200048060ff */
[----:B------:R-:W-:Y:S01]  /*6430*/  FFMA R28, R49, R51, R28 ;  /* 0x00000033311c7223 */ /* 0x000fe2000000001c */
[----:B------:R-:W-:Y:S01]  /*6440*/  F2FP.SATFINITE.E5M2.F32.PACK_AB_MERGE_C R95, R19, R18, RZ ;  /* 0x00000012135f723e */ /* 0x000fe200048060ff */
[C---:B------:R-:W-:Y:S01]  /*6450*/  FFMA R29, R49.reuse, R48, R29 ;  /* 0x00000030311d7223 */ /* 0x040fe2000000001d */
[C---:B------:R-:W-:Y:S01]  /*6460*/  FFMA R30, R49.reuse, R77, R30 ;  /* 0x0000004d311e7223 */ /* 0x040fe2000000001e */
[----:B------:R-:W-:Y:S01]  /*6470*/  FFMA R35, R49, R50, R35 ;  /* 0x0000003231237223 */ /* 0x000fe20000000023 */
[----:B------:R-:W-:Y:S02]  /*6480*/  F2FP.SATFINITE.E5M2.F32.PACK_AB_MERGE_C R94, R13, R12, R94 ;  /* 0x0000000c0d5e723e */ /* 0x000fe4000480605e */
[----:B------:R-:W-:Y:S02]  /*6490*/  F2FP.SATFINITE.E5M2.F32.PACK_AB_MERGE_C R95, R17, R16, R95 ;  /* 0x00000010115f723e */ /* 0x000fe4000480605f */
[----:B------:R-:W-:Y:S02]  /*64a0*/  F2FP.SATFINITE.E5M2.F32.PACK_AB_MERGE_C R113, R23, R3, RZ ;  /* 0x000000031771723e */ /* 0x000fe400048060ff */
[----:B------:R-:W-:Y:S01]  /*64b0*/  F2FP.SATFINITE.E5M2.F32.PACK_AB_MERGE_C R114, R27, R22, RZ ;  /* 0x000000161b72723e */ /* 0x000fe200048060ff */
[----:B------:R1:W-:Y:S01]  /*64c0*/  STS.128 [R103+UR43+0x1200], R92 ;  /* 0x0012005c67007988 */ /* 0x0003e20008000c2b */
[----:B------:R-:W-:Y:S02]  /*64d0*/  F2FP.SATFINITE.E5M2.F32.PACK_AB_MERGE_C R116, R31, R26, RZ ;  /* 0x0000001a1f74723e */ /* 0x000fe400048060ff */
[----:B------:R-:W-:Y:S02]  /*64e0*/  F2FP.SATFINITE.E5M2.F32.PACK_AB_MERGE_C R117, R35, R30, RZ ;  /* 0x0000001e2375723e */ /* 0x000fe400048060ff */
[----:B------:R-:W-:Y:S02]  /*64f0*/  F2FP.SATFINITE.E5M2.F32.PACK_AB_MERGE_C R112, R2, R0, R113 ;  /* 0x000000000270723e */ /* 0x000fe40004806071 */
[----:B------:R-:W-:Y:S02]  /*6500*/  F2FP.SATFINITE.E5M2.F32.PACK_AB_MERGE_C R113, R21, R20, R114 ;  /* 0x000000141571723e */ /* 0x000fe40004806072 */
[----:B------:R-:W-:Y:S02]  /*6510*/  F2FP.SATFINITE.E5M2.F32.PACK_AB_MERGE_C R114, R25, R24, R116 ;  /* 0x000000181972723e */ /* 0x000fe40004806074 */
[----:B------:R-:W-:Y:S02]  /*6520*/  F2FP.SATFINITE.E5M2.F32.PACK_AB_MERGE_C R115, R29, R28, R117 ;  /* 0x0000001c1d73723e */ /* 0x000fe40004806075 */
[----:B------:R-:W-:Y:S03]  /*6530*/  IADD3 R116, PT, PT, R44, 0x1, RZ ;  /* 0x000000012c747810 */ /* 0x000fe60007ffe0ff */
[----:B------:R1:W-:Y:S01]  /*6540*/  STS.128 [R102+0x1010], R112 ;  /* 0x0010107066007388 */ /* 0x0003e20000000c00 */
[----:B------:R-:W-:Y:S01]  /*6550*/  @!PT LDS RZ, [RZ] ;  /* 0x00000000fffff984 */ /* 0x000fe20000000800 */
[----:B------:R-:W-:Y:S01]  /*6560*/  @!PT LDS RZ, [RZ] ;  /* 0x00000000fffff984 */ /* 0x000fe20000000800 */
[----:B------:R-:W-:Y:S01]  /*6570*/  @!PT LDS RZ, [RZ] ;  /* 0x00000000fffff984 */ /* 0x000fe20000000800 */
[----:B------:R-:W-:Y:S01]  /*6580*/  @!PT LDS RZ, [RZ] ;  /* 0x00000000fffff984 */ /* 0x000fe20000000800 */
[----:B------:R3:W-:Y:S07]  /*6590*/  MEMBAR.ALL.CTA ;  /* 0x0000000000007992 */ /* 0x0007ee0000008000 */
[----:B---3--:R-:W3:Y:S02]  /*65a0*/  FENCE.VIEW.ASYNC.S ;  /* 0x00000000000073c6 */ /* 0x008ee40000000000 */
[----:B---3--:R-:W-:Y:S06]  /*65b0*/  BAR.SYNC.DEFER_BLOCKING 0x1, 0x80 ;  /* 0x0042000000007b1d */ /* 0x008fec0000010000 */
[----:B------:R-:W-:Y:S05]  /*65c0*/  @P0 BRA `(.L_x_103) ;  /* 0x0000000000340947 */ /* 0x000fea0003800000 */
[----:B------:R-:W-:Y:S01]  /*65d0*/  UIADD3 UR12, UPT, UPT, UR43, 0x1200, URZ ;  /* 0x000012002b0c7890 */ /* 0x000fe2000fffe0ff */
[----:B------:R-:W-:Y:S01]  /*65e0*/  R2UR UR9, R91 ;  /* 0x000000005b0972ca */ /* 0x000fe200000e0000 */
[----:B------:R-:W-:Y:S01]  /*65f0*/  UIADD3 UR10, UP0, UPT, UR46, 0x680, URZ ;  /* 0x000006802e0a7890 */ /* 0x000fe2000ff1e0ff */
[----:B------:R-:W-:Y:S01]  /*6600*/  R2UR UR8, R97 ;  /* 0x00000000610872ca */ /* 0x000fe200000e0000 */
[----:B------:R-:W-:Y:S02]  /*6610*/  UMOV UR7, UR36 ;  /* 0x0000002400077c82 */ /* 0x000fe40008000000 */
[----:B------:R-:W-:Y:S01]  /*6620*/  IMAD.U32 R109, RZ, RZ, UR12 ;  /* 0x0000000cff6d7e24 */ /* 0x000fe2000f8e00ff */
[----:B------:R-:W-:Y:S04]  /*6630*/  UIADD3.X UR11, UPT, UPT, URZ, UR47, URZ, UP0, !UPT ;  /* 0x0000002fff0b7290 */ /* 0x000fe800087fe4ff */
[----:B------:R-:W-:Y:S03]  /*6640*/  R2UR UR4, R109 ;  /* 0x000000006d0472ca */ /* 0x000fe600000e0000 */
[----:B------:R-:W-:Y:S02]  /*6650*/  USHF.L.U32 UR5, UR9, 0x6, URZ ;  /* 0x0000000609057899 */ /* 0x000fe400080006ff */
[----:B------:R-:W-:Y:S09]  /*6660*/  USHF.L.U32 UR6, UR8, 0x6, URZ ;  /* 0x0000000608067899 */ /* 0x000ff200080006ff */
[----:B------:R3:W-:Y:S01]  /*6670*/  UTMASTG.3D [UR4], [UR10] ;  /* 0x000000040a0073b5 */ /* 0x0007e20008010000 */
[----:B------:R0:W-:Y:S01]  /*6680*/  UTMACMDFLUSH ;  /* 0x00000000000079b7 */ /* 0x0001e20000000000 */
[----:B---3--:R-:W-:Y:S04]  /*6690*/  DEPBAR.LE SB0, 0x0 ;  /* 0x000080000000791a */ /* 0x008fe80000000000 */
.L_x_103:
[----:B------:R-:W-:Y:S05]  /*66a0*/  BSYNC.RECONVERGENT B0 ;  /* 0x0000000000007941 */ /* 0x000fea0003800200 */
.L_x_102:
[----:B------:R-:W-:Y:S01]  /*66b0*/  BAR.SYNC.DEFER_BLOCKING 0x1, 0x80 ;  /* 0x0042000000007b1d */ /* 0x000fe20000010000 */
[----:B------:R-:W-:Y:S01]  /*66c0*/  ISETP.NE.AND P2, PT, R110, RZ, PT ;  /* 0x000000ff6e00720c */ /* 0x000fe20003f45270 */
[----:B------:R-:W-:Y:S01]  /*66d0*/  IMAD.IADD R91, R43, 0x1, R79 ;  /* 0x000000012b5b7824 */ /* 0x000fe200078e024f */
[----:B------:R-:W-:Y:S01]  /*66e0*/  ISETP.NE.AND P0, PT, R111, 0x2, PT ;  /* 0x000000026f00780c */ /* 0x000fe20003f05270 */
[----:B------:R-:W-:Y:S01]  /*66f0*/  IMAD.IADD R97, R45, 0x1, R90 ;  /* 0x000000012d617824 */ /* 0x000fe200078e025a */
[----:B------:R-:W-:Y:S02]  /*6700*/  ISETP.NE.AND P1, PT, R116, 0x4, PT ;  /* 0x000000047400780c */ /* 0x000fe40003f25270 */
[----:B------:R-:W-:Y:S02]  /*6710*/  SEL R0, RZ, 0x1, P0 ;  /* 0x00000001ff007807 */ /* 0x000fe40000000000 */
[----:B------:R-:W-:Y:S02]  /*6720*/  SEL R3, RZ, 0x1, P1 ;  /* 0x00000001ff037807 */ /* 0x000fe40000800000 */
[----:B------:R-:W-:Y:S02]  /*6730*/  LOP3.LUT R107, R107, R0, RZ, 0x3c, !PT ;  /* 0x000000006b6b7212 */ /* 0x000fe400078e3cff */
[----:B------:R-:W-:Y:S02]  /*6740*/  LOP3.LUT R108, R108, R3, RZ, 0x3c, !PT ;  /* 0x000000036c6c7212 */ /* 0x000fe400078e3cff */
[----:B------:R-:W-:Y:S02]  /*6750*/  @P2 R2UR UR36, R105 ;  /* 0x00000000692422ca */ /* 0x000fe400000e0000 */
[----:B------:R-:W-:Y:S02]  /*6760*/  SEL R111, R111, RZ, P0 ;  /* 0x000000ff6f6f7207 */ /* 0x000fe40000000000 */
[----:B------:R-:W-:Y:S01]  /*6770*/  SEL R44, R116, RZ, P1 ;  /* 0x000000ff742c7207 */ /* 0x000fe20000800000 */
[----:B------:R-:W-:Y:S10]  /*6780*/  @P2 BRA `(.L_x_104) ;  /* 0xffffffe400842947 */ /* 0x000ff4000383ffff */
[----:B------:R-:W-:Y:S05]  /*6790*/  EXIT ;  /* 0x000000000000794d */ /* 0x000fea0003800000 */
.L_x_20:
[----:B--2---:R2:W1:Y:S02]  /*67a0*/  SYNCS.PHASECHK.TRANS64.TRYWAIT P0, [R3+URZ+0x160], R2 ;  /* 0x00016002030075a7 */ /* 0x00446400080011ff */
[----:B-1----:R-:W-:Y:S05]  /*67b0*/  @!P0 NANOSLEEP.SYNCS 0x989680 ;  /* 0x009896800000895d */ /* 0x002fea0003900000 */
[----:B------:R-:W1:Y:S02]  /*67c0*/  @!P0 SYNCS.PHASECHK.TRANS64 P0, [R3+URZ+0x160], R2 ;  /* 0x00016002030085a7 */ /* 0x000e6400080010ff */
[----:B-1----:R-:W-:Y:S05]  /*67d0*/  @!P0 BRA `(.L_x_20) ;  /* 0xfffffffc00f08947 */ /* 0x002fea000383ffff */
[----:B------:R-:W-:Y:S05]  /*67e0*/  BRA `(.L_x_105) ;  /* 0xffffffac00b87947 */ /* 0x000fea000383ffff */
.L_x_23:
[----:B-1----:R-:W-:-:S07]  /*67f0*/  MOV R2, UR33 ;  /* 0x0000002100027c02 */ /* 0x002fce0008000f00 */
.L_x_106:
[----:B-1----:R1:W2:Y:S02]  /*6800*/  SYNCS.PHASECHK.TRANS64.TRYWAIT P0, [R2+URZ+0x68], R5 ;  /* 0x00006805020075a7 */ /* 0x0022a400080011ff */
[----:B--2---:R-:W-:Y:S05]  /*6810*/  @!P0 NANOSLEEP.SYNCS 0x989680 ;  /* 0x009896800000895d */ /* 0x004fea0003900000 */
[----:B------:R-:W2:Y:S02]  /*6820*/  @!P0 SYNCS.PHASECHK.TRANS64 P0, [R2+URZ+0x68], R5 ;  /* 0x00006805020085a7 */ /* 0x000ea400080010ff */
[----:B--2---:R-:W-:Y:S05]  /*6830*/  @!P0 BRA `(.L_x_106) ;  /* 0xfffffffc00f08947 */ /* 0x004fea000383ffff */
[----:B------:R-:W-:Y:S05]  /*6840*/  BRA `(.L_x_22) ;  /* 0xffffffb000087947 */ /* 0x000fea000383ffff */
.L_x_29:
[----:B-1----:R-:W-:-:S07]  /*6850*/  MOV R2, UR17 ;  /* 0x0000001100027c02 */ /* 0x002fce0008000f00 */
.L_x_107:
[----:B-1----:R1:W2:Y:S02]  /*6860*/  SYNCS.PHASECHK.TRANS64.TRYWAIT P0, [R2+URZ+0x68], R5 ;  /* 0x00006805020075a7 */ /* 0x0022a400080011ff */
[----:B--2---:R-:W-:Y:S05]  /*6870*/  @!P0 NANOSLEEP.SYNCS 0x989680 ;  /* 0x009896800000895d */ /* 0x004fea0003900000 */
[----:B------:R-:W2:Y:S02]  /*6880*/  @!P0 SYNCS.PHASECHK.TRANS64 P0, [R2+URZ+0x68], R5 ;  /* 0x00006805020085a7 */ /* 0x000ea400080010ff */
[----:B--2---:R-:W-:Y:S05]  /*6890*/  @!P0 BRA `(.L_x_107) ;  /* 0xfffffffc00f08947 */ /* 0x004fea000383ffff */
[----:B------:R-:W-:Y:S05]  /*68a0*/  BRA `(.L_x_28) ;  /* 0xffffffb000ac7947 */ /* 0x000fea000383ffff */
.L_x_33:
[----:B-1----:R1:W2:Y:S02]  /*68b0*/  SYNCS.PHASECHK.TRANS64.TRYWAIT P0, [R2+URZ+0xf0], R3 ;  /* 0x0000f003020075a7 */ /* 0x0022a400080011ff */
[----:B--2---:R-:W-:Y:S05]  /*68c0*/  @!P0 NANOSLEEP.SYNCS 0x989680 ;  /* 0x009896800000895d */ /* 0x004fea0003900000 */
[----:B------:R-:W2:Y:S02]  /*68d0*/  @!P0 SYNCS.PHASECHK.TRANS64 P0, [R2+URZ+0xf0], R3 ;  /* 0x0000f003020085a7 */ /* 0x000ea400080010ff */
[----:B--2---:R-:W-:Y:S05]  /*68e0*/  @!P0 BRA `(.L_x_33) ;  /* 0xfffffffc00f08947 */ /* 0x004fea000383ffff */
[----:B------:R-:W-:Y:S05]  /*68f0*/  BRA `(.L_x_108) ;  /* 0xffffffb400387947 */ /* 0x000fea000383ffff */
.L_x_37:
[----:B----4-:R-:W-:-:S07]  /*6900*/  MOV R0, UR5 ;  /* 0x0000000500007c02 */ /* 0x010fce0008000f00 */
.L_x_109:
[----:B-1----:R1:W2:Y:S02]  /*6910*/  SYNCS.PHASECHK.TRANS64.TRYWAIT P0, [R0+URZ], R3 ;  /* 0x00000003000075a7 */ /* 0x0022a400080011ff */
[----:B--2---:R-:W-:Y:S05]  /*6920*/  @!P0 NANOSLEEP.SYNCS 0x989680 ;  /* 0x009896800000895d */ /* 0x004fea0003900000 */
[----:B------:R-:W2:Y:S02]  /*6930*/  @!P0 SYNCS.PHASECHK.TRANS64 P0, [R0+URZ], R3 ;  /* 0x00000003000085a7 */ /* 0x000ea400080010ff */
[----:B--2---:R-:W-:Y:S05]  /*6940*/  @!P0 BRA `(.L_x_109) ;  /* 0xfffffffc00f08947 */ /* 0x004fea000383ffff */
[----:B------:R-:W-:Y:S05]  /*6950*/  BRA `(.L_x_110) ;  /* 0xffffffb800a87947 */ /* 0x000fea000383ffff */
.L_x_38:
[----:B----4-:R-:W-:-:S07]  /*6960*/  MOV R0, UR5 ;  /* 0x0000000500007c02 */ /* 0x010fce0008000f00 */
.L_x_111:
[----:B-1----:R1:W2:Y:S02]  /*6970*/  SYNCS.PHASECHK.TRANS64.TRYWAIT P0, [R0+URZ], R3 ;  /* 0x00000003000075a7 */ /* 0x0022a400080011ff */
[----:B--2---:R-:W-:Y:S05]  /*6980*/  @!P0 NANOSLEEP.SYNCS 0x989680 ;  /* 0x009896800000895d */ /* 0x004fea0003900000 */
[----:B------:R-:W2:Y:S02]  /*6990*/  @!P0 SYNCS.PHASECHK.TRANS64 P0, [R0+URZ], R3 ;  /* 0x00000003000085a7 */ /* 0x000ea400080010ff */
[----:B--2---:R-:W-:Y:S05]  /*69a0*/  @!P0 BRA `(.L_x_111) ;  /* 0xfffffffc00f08947 */ /* 0x004fea000383ffff */
[----:B------:R-:W-:Y:S05]  /*69b0*/  BRA `(.L_x_112) ;  /* 0xffffffb800b47947 */ /* 0x000fea000383ffff */
.L_x_39:
[----:B----4-:R-:W-:-:S07]  /*69c0*/  MOV R0, UR5 ;  /* 0x0000000500007c02 */ /* 0x010fce0008000f00 */
.L_x_113:
[----:B-1----:R1:W2:Y:S02]  /*69d0*/  SYNCS.PHASECHK.TRANS64.TRYWAIT P0, [R0+URZ], R3 ;  /* 0x00000003000075a7 */ /* 0x0022a400080011ff */
[----:B--2---:R-:W-:Y:S05]  /*69e0*/  @!P0 NANOSLEEP.SYNCS 0x989680 ;  /* 0x009896800000895d */ /* 0x004fea0003900000 */
[----:B------:R-:W2:Y:S02]  /*69f0*/  @!P0 SYNCS.PHASECHK.TRANS64 P0, [R0+URZ], R3 ;  /* 0x00000003000085a7 */ /* 0x000ea400080010ff */
[----:B--2---:R-:W-:Y:S05]  /*6a00*/  @!P0 BRA `(.L_x_113) ;  /* 0xfffffffc00f08947 */ /* 0x004fea000383ffff */
[----:B------:R-:W-:Y:S05]  /*6a10*/  BRA `(.L_x_114) ;  /* 0xffffffb800c07947 */ /* 0x000fea000383ffff */
.L_x_40:
[----:B----4-:R-:W-:-:S07]  /*6a20*/  MOV R0, UR5 ;  /* 0x0000000500007c02 */ /* 0x010fce0008000f00 */
.L_x_115:
[----:B-1----:R1:W2:Y:S02]  /*6a30*/  SYNCS.PHASECHK.TRANS64.TRYWAIT P0, [R0+URZ], R3 ;  /* 0x00000003000075a7 */ /* 0x0022a400080011ff */
[----:B--2---:R-:W-:Y:S05]  /*6a40*/  @!P0 NANOSLEEP.SYNCS 0x989680 ;  /* 0x009896800000895d */ /* 0x004fea0003900000 */
[----:B------:R-:W2:Y:S02]  /*6a50*/  @!P0 SYNCS.PHASECHK.TRANS64 P0, [R0+URZ], R3 ;  /* 0x00000003000085a7 */ /* 0x000ea400080010ff */
[----:B--2---:R-:W-:Y:S05]  /*6a60*/  @!P0 BRA `(.L_x_115) ;  /* 0xfffffffc00f08947 */ /* 0x004fea000383ffff */
[----:B------:R-:W-:Y:S05]  /*6a70*/  BRA `(.L_x_116) ;  /* 0xffffffb800cc7947 */ /* 0x000fea000383ffff */
.L_x_41:
[----:B----4-:R-:W-:-:S07]  /*6a80*/  MOV R0, UR5 ;  /* 0x0000000500007c02 */ /* 0x010fce0008000f00 */
.L_x_117:
[----:B-1----:R1:W2:Y:S02]  /*6a90*/  SYNCS.PHASECHK.TRANS64.TRYWAIT P0, [R0+URZ], R3 ;  /* 0x00000003000075a7 */ /* 0x0022a400080011ff */
[----:B--2---:R-:W-:Y:S05]  /*6aa0*/  @!P0 NANOSLEEP.SYNCS 0x989680 ;  /* 0x009896800000895d */ /* 0x004fea0003900000 */
[----:B------:R-:W2:Y:S02]  /*6ab0*/  @!P0 SYNCS.PHASECHK.TRANS64 P0, [R0+URZ], R3 ;  /* 0x00000003000085a7 */ /* 0x000ea400080010ff */
[----:B--2---:R-:W-:Y:S05]  /*6ac0*/  @!P0 BRA `(.L_x_117) ;  /* 0xfffffffc00f08947 */ /* 0x004fea000383ffff */
[----:B------:R-:W-:Y:S05]  /*6ad0*/  BRA `(.L_x_118) ;  /* 0xffffffb800d87947 */ /* 0x000fea000383ffff */
.L_x_42:
[----:B----4-:R-:W-:-:S07]  /*6ae0*/  MOV R0, UR5 ;  /* 0x0000000500007c02 */ /* 0x010fce0008000f00 */
.L_x_119:
[----:B-1----:R1:W2:Y:S02]  /*6af0*/  SYNCS.PHASECHK.TRANS64.TRYWAIT P0, [R0+URZ], R3 ;  /* 0x00000003000075a7 */ /* 0x0022a400080011ff */
[----:B--2---:R-:W-:Y:S05]  /*6b00*/  @!P0 NANOSLEEP.SYNCS 0x989680 ;  /* 0x009896800000895d */ /* 0x004fea0003900000 */
[----:B------:R-:W2:Y:S02]  /*6b10*/  @!P0 SYNCS.PHASECHK.TRANS64 P0, [R0+URZ], R3 ;  /* 0x00000003000085a7 */ /* 0x000ea400080010ff */
[----:B--2---:R-:W-:Y:S05]  /*6b20*/  @!P0 BRA `(.L_x_119) ;  /* 0xfffffffc00f08947 */ /* 0x004fea000383ffff */
[----:B------:R-:W-:Y:S05]  /*6b30*/  BRA `(.L_x_120) ;  /* 0xffffffb800e47947 */ /* 0x000fea000383ffff */
.L_x_43:
[----:B----4-:R-:W-:-:S07]  /*6b40*/  MOV R0, UR5 ;  /* 0x0000000500007c02 */ /* 0x010fce0008000f00 */
.L_x_121:
[----:B-1----:R1:W2:Y:S02]  /*6b50*/  SYNCS.PHASECHK.TRANS64.TRYWAIT P0, [R0+URZ], R3 ;  /* 0x00000003000075a7 */ /* 0x0022a400080011ff */
[----:B--2---:R-:W-:Y:S05]  /*6b60*/  @!P0 NANOSLEEP.SYNCS 0x989680 ;  /* 0x009896800000895d */ /* 0x004fea0003900000 */
[----:B------:R-:W2:Y:S02]  /*6b70*/  @!P0 SYNCS.PHASECHK.TRANS64 P0, [R0+URZ], R3 ;  /* 0x00000003000085a7 */ /* 0x000ea400080010ff */
[----:B--2---:R-:W-:Y:S05]  /*6b80*/  @!P0 BRA `(.L_x_121) ;  /* 0xfffffffc00f08947 */ /* 0x004fea000383ffff */
[----:B------:R-:W-:Y:S05]  /*6b90*/  BRA `(.L_x_122) ;  /* 0xffffffb800f07947 */ /* 0x000fea000383ffff */
.L_x_44:
[----:B----4-:R-:W-:-:S07]  /*6ba0*/  MOV R0, UR5 ;  /* 0x0000000500007c02 */ /* 0x010fce0008000f00 */
.L_x_123:
[----:B-1----:R1:W2:Y:S02]  /*6bb0*/  SYNCS.PHASECHK.TRANS64.TRYWAIT P0, [R0+URZ], R3 ;  /* 0x00000003000075a7 */ /* 0x0022a400080011ff */
[----:B--2---:R-:W-:Y:S05]  /*6bc0*/  @!P0 NANOSLEEP.SYNCS 0x989680 ;  /* 0x009896800000895d */ /* 0x004fea0003900000 */
[----:B------:R-:W2:Y:S02]  /*6bd0*/  @!P0 SYNCS.PHASECHK.TRANS64 P0, [R0+URZ], R3 ;  /* 0x00000003000085a7 */ /* 0x000ea400080010ff */
[----:B--2---:R-:W-:Y:S05]  /*6be0*/  @!P0 BRA `(.L_x_123) ;  /* 0xfffffffc00f08947 */ /* 0x004fea000383ffff */
[----:B------:R-:W-:Y:S05]  /*6bf0*/  BRA `(.L_x_124) ;  /* 0xffffffb800fc7947 */ /* 0x000fea000383ffff */
.L_x_45:
[----:B----4-:R-:W-:-:S07]  /*6c00*/  MOV R0, UR5 ;  /* 0x0000000500007c02 */ /* 0x010fce0008000f00 */
.L_x_125:
[----:B-1----:R1:W2:Y:S02]  /*6c10*/  SYNCS.PHASECHK.TRANS64.TRYWAIT P0, [R0+URZ], R3 ;  /* 0x00000003000075a7 */ /* 0x0022a400080011ff */
[----:B--2---:R-:W-:Y:S05]  /*6c20*/  @!P0 NANOSLEEP.SYNCS 0x989680 ;  /* 0x009896800000895d */ /* 0x004fea0003900000 */
[----:B------:R-:W2:Y:S02]  /*6c30*/  @!P0 SYNCS.PHASECHK.TRANS64 P0, [R0+URZ], R3 ;  /* 0x00000003000085a7 */ /* 0x000ea400080010ff */
[----:B--2---:R-:W-:Y:S05]  /*6c40*/  @!P0 BRA `(.L_x_125) ;  /* 0xfffffffc00f08947 */ /* 0x004fea000383ffff */
[----:B------:R-:W-:Y:S05]  /*6c50*/  BRA `(.L_x_126) ;  /* 0xffffffbc00087947 */ /* 0x000fea000383ffff */
.L_x_46:
[----:B----4-:R-:W-:-:S07]  /*6c60*/  MOV R0, UR5 ;  /* 0x0000000500007c02 */ /* 0x010fce0008000f00 */
.L_x_127:
[----:B-1----:R1:W2:Y:S02]  /*6c70*/  SYNCS.PHASECHK.TRANS64.TRYWAIT P0, [R0+URZ], R3 ;  /* 0x00000003000075a7 */ /* 0x0022a400080011ff */
[----:B--2---:R-:W-:Y:S05]  /*6c80*/  @!P0 NANOSLEEP.SYNCS 0x989680 ;  /* 0x009896800000895d */ /* 0x004fea0003900000 */
[----:B------:R-:W2:Y:S02]  /*6c90*/  @!P0 SYNCS.PHASECHK.TRANS64 P0, [R0+URZ], R3 ;  /* 0x00000003000085a7 */ /* 0x000ea400080010ff */
[----:B--2---:R-:W-:Y:S05]  /*6ca0*/  @!P0 BRA `(.L_x_127) ;  /* 0xfffffffc00f08947 */ /* 0x004fea000383ffff */
[----:B------:R-:W-:Y:S05]  /*6cb0*/  BRA `(.L_x_128) ;  /* 0xffffffbc00147947 */ /* 0x000fea000383ffff */
.L_x_47:
[----:B----4-:R-:W-:-:S07]  /*6cc0*/  MOV R0, UR5 ;  /* 0x0000000500007c02 */ /* 0x010fce0008000f00 */
.L_x_129:
[----:B-1----:R1:W2:Y:S02]  /*6cd0*/  SYNCS.PHASECHK.TRANS64.TRYWAIT P0, [R0+URZ], R3 ;  /* 0x00000003000075a7 */ /* 0x0022a400080011ff */
[----:B--2---:R-:W-:Y:S05]  /*6ce0*/  @!P0 NANOSLEEP.SYNCS 0x989680 ;  /* 0x009896800000895d */ /* 0x004fea0003900000 */
[----:B------:R-:W2:Y:S02]  /*6cf0*/  @!P0 SYNCS.PHASECHK.TRANS64 P0, [R0+URZ], R3 ;  /* 0x00000003000085a7 */ /* 0x000ea400080010ff */
[----:B--2---:R-:W-:Y:S05]  /*6d00*/  @!P0 BRA `(.L_x_129) ;  /* 0xfffffffc00f08947 */ /* 0x004fea000383ffff */
[----:B------:R-:W-:Y:S05]  /*6d10*/  BRA `(.L_x_130) ;  /* 0xffffffbc00207947 */ /* 0x000fea000383ffff */
.L_x_48:
[----:B----4-:R-:W-:-:S07]  /*6d20*/  MOV R0, UR5 ;  /* 0x0000000500007c02 */ /* 0x010fce0008000f00 */
.L_x_131:
[----:B-1----:R1:W2:Y:S02]  /*6d30*/  SYNCS.PHASECHK.TRANS64.TRYWAIT P0, [R0+URZ], R3 ;  /* 0x00000003000075a7 */ /* 0x0022a400080011ff */
[----:B--2---:R-:W-:Y:S05]  /*6d40*/  @!P0 NANOSLEEP.SYNCS 0x989680 ;  /* 0x009896800000895d */ /* 0x004fea0003900000 */
[----:B------:R-:W2:Y:S02]  /*6d50*/  @!P0 SYNCS.PHASECHK.TRANS64 P0, [R0+URZ], R3 ;  /* 0x00000003000085a7 */ /* 0x000ea400080010ff */
[----:B--2---:R-:W-:Y:S05]  /*6d60*/  @!P0 BRA `(.L_x_131) ;  /* 0xfffffffc00f08947 */ /* 0x004fea000383ffff */
[----:B------:R-:W-:Y:S05]  /*6d70*/  BRA `(.L_x_132) ;  /* 0xffffffbc002c7947 */ /* 0x000fea000383ffff */
.L_x_51:
[----:B-1----:R1:W2:Y:S02]  /*6d80*/  SYNCS.PHASECHK.TRANS64.TRYWAIT P0, [R0+URZ+0x150], R5 ;  /* 0x00015005000075a7 */ /* 0x0022a400080011ff */
[----:B--2---:R-:W-:Y:S05]  /*6d90*/  @!P0 NANOSLEEP.SYNCS 0x989680 ;  /* 0x009896800000895d */ /* 0x004fea0003900000 */
[----:B------:R-:W2:Y:S02]  /*6da0*/  @!P0 SYNCS.PHASECHK.TRANS64 P0, [R0+URZ+0x150], R5 ;  /* 0x00015005000085a7 */ /* 0x000ea400080010ff */
[----:B--2---:R-:W-:Y:S05]  /*6db0*/  @!P0 BRA `(.L_x_51) ;  /* 0xfffffffc00f08947 */ /* 0x004fea000383ffff */
[----:B------:R-:W-:Y:S05]  /*6dc0*/  BRA `(.L_x_133) ;  /* 0xffffffbc00887947 */ /* 0x000fea000383ffff */
.L_x_52:
[----:B------:R-:W-:-:S07]  /*6dd0*/  MOV R0, UR5 ;  /* 0x0000000500007c02 */ /* 0x000fce0008000f00 */
.L_x_134:
[----:B-1----:R1:W2:Y:S02]  /*6de0*/  SYNCS.PHASECHK.TRANS64.TRYWAIT P0, [R0+URZ+0x100], R5 ;  /* 0x00010005000075a7 */ /* 0x0022a400080011ff */
[----:B--2---:R-:W-:Y:S05]  /*6df0*/  @!P0 NANOSLEEP.SYNCS 0x989680 ;  /* 0x009896800000895d */ /* 0x004fea0003900000 */
[----:B------:R-:W2:Y:S02]  /*6e00*/  @!P0 SYNCS.PHASECHK.TRANS64 P0, [R0+URZ+0x100], R5 ;  /* 0x00010005000085a7 */ /* 0x000ea400080010ff */
[----:B--2---:R-:W-:Y:S05]  /*6e10*/  @!P0 BRA `(.L_x_134) ;  /* 0xfffffffc00f08947 */ /* 0x004fea000383ffff */
[----:B------:R-:W-:Y:S05]  /*6e20*/  BRA `(.L_x_135) ;  /* 0xffffffbc00987947 */ /* 0x000fea000383ffff */
.L_x_53:
[----:B-1----:R1:W2:Y:S02]  /*6e30*/  SYNCS.PHASECHK.TRANS64.TRYWAIT P1, [R0+URZ+0xf0], R5 ;  /* 0x0000f005000075a7 */ /* 0x0022a400080211ff */
[----:B--2---:R-:W-:Y:S05]  /*6e40*/  @!P1 NANOSLEEP.SYNCS 0x989680 ;  /* 0x009896800000995d */ /* 0x004fea0003900000 */
[----:B------:R-:W2:Y:S02]  /*6e50*/  @!P1 SYNCS.PHASECHK.TRANS64 P1, [R0+URZ+0xf0], R5 ;  /* 0x0000f005000095a7 */ /* 0x000ea400080210ff */
[----:B--2---:R-:W-:Y:S05]  /*6e60*/  @!P1 BRA `(.L_x_53) ;  /* 0xfffffffc00f09947 */ /* 0x004fea000383ffff */
[----:B------:R-:W-:Y:S05]  /*6e70*/  BRA `(.L_x_136) ;  /* 0xffffffbc00c87947 */ /* 0x000fea000383ffff */
.L_x_56:
[----:B------:R-:W-:-:S07]  /*6e80*/  MOV R0, UR5 ;  /* 0x0000000500007c02 */ /* 0x000fce0008000f00 */
.L_x_137:
[----:B-1----:R1:W2:Y:S02]  /*6e90*/  SYNCS.PHASECHK.TRANS64.TRYWAIT P0, [R0+URZ+0x100], R3 ;  /* 0x00010003000075a7 */ /* 0x0022a400080011ff */
[----:B--2---:R-:W-:Y:S05]  /*6ea0*/  @!P0 NANOSLEEP.SYNCS 0x989680 ;  /* 0x009896800000895d */ /* 0x004fea0003900000 */
[----:B------:R-:W2:Y:S02]  /*6eb0*/  @!P0 SYNCS.PHASECHK.TRANS64 P0, [R0+URZ+0x100], R3 ;  /* 0x00010003000085a7 */ /* 0x000ea400080010ff */
[----:B--2---:R-:W-:Y:S05]  /*6ec0*/  @!P0 BRA `(.L_x_137) ;  /* 0xfffffffc00f08947 */ /* 0x004fea000383ffff */
[----:B------:R-:W-:Y:S05]  /*6ed0*/  BRA `(.L_x_55) ;  /* 0xffffffc0001c7947 */ /* 0x000fea000383ffff */
.L_x_63:
[----:B-1----:R1:W2:Y:S02]  /*6ee0*/  SYNCS.PHASECHK.TRANS64.TRYWAIT P1, [R0+URZ+0xf0], R5 ;  /* 0x0000f005000075a7 */ /* 0x0022a400080211ff */
[----:B--2---:R-:W-:Y:S05]  /*6ef0*/  @!P1 NANOSLEEP.SYNCS 0x989680 ;  /* 0x009896800000995d */ /* 0x004fea0003900000 */
[----:B------:R-:W2:Y:S02]  /*6f00*/  @!P1 SYNCS.PHASECHK.TRANS64 P1, [R0+URZ+0xf0], R5 ;  /* 0x0000f005000095a7 */ /* 0x000ea400080210ff */
[----:B--2---:R-:W-:Y:S05]  /*6f10*/  @!P1 BRA `(.L_x_63) ;  /* 0xfffffffc00f09947 */ /* 0x004fea000383ffff */
[----:B------:R-:W-:Y:S05]  /*6f20*/  BRA `(.L_x_138) ;  /* 0xffffffc400847947 */ /* 0x000fea000383ffff */
.L_x_64:
[----:B------:R-:W-:-:S07]  /*6f30*/  MOV R3, UR7 ;  /* 0x0000000700037c02 */ /* 0x000fce0008000f00 */
.L_x_139:
[----:B-1----:R1:W2:Y:S02]  /*6f40*/  SYNCS.PHASECHK.TRANS64.TRYWAIT P0, [R3+URZ+0x130], R0 ;  /* 0x00013000030075a7 */ /* 0x0022a400080011ff */
[----:B--2---:R-:W-:Y:S05]  /*6f50*/  @!P0 NANOSLEEP.SYNCS 0x989680 ;  /* 0x009896800000895d */ /* 0x004fea0003900000 */
[----:B------:R-:W2:Y:S02]  /*6f60*/  @!P0 SYNCS.PHASECHK.TRANS64 P0, [R3+URZ+0x130], R0 ;  /* 0x00013000030085a7 */ /* 0x000ea400080010ff */
[----:B--2---:R-:W-:Y:S05]  /*6f70*/  @!P0 BRA `(.L_x_139) ;  /* 0xfffffffc00f08947 */ /* 0x004fea000383ffff */
[----:B------:R-:W-:Y:S05]  /*6f80*/  BRA `(.L_x_140) ;  /* 0xffffffc400d47947 */ /* 0x000fea000383ffff */
.L_x_67:
[----:B------:R-:W-:Y:S07]  /*6f90*/  MOV R0, UR6 ;  /* 0x0000000600007c02 */ /* 0x000fee0008000f00 */
.L_x_141:
[----:B-1----:R1:W2:Y:S02]  /*6fa0*/  SYNCS.PHASECHK.TRANS64.TRYWAIT P0, [R0+URZ], R3 ;  /* 0x00000003000075a7 */ /* 0x0022a400080011ff */
[----:B--2---:R-:W-:Y:S05]  /*6fb0*/  @!P0 NANOSLEEP.SYNCS 0x989680 ;  /* 0x009896800000895d */ /* 0x004fea0003900000 */
[----:B------:R-:W2:Y:S02]  /*6fc0*/  @!P0 SYNCS.PHASECHK.TRANS64 P0, [R0+URZ], R3 ;  /* 0x00000003000085a7 */ /* 0x000ea400080010ff */
[----:B--2---:R-:W-:Y:S05]  /*6fd0*/  @!P0 BRA `(.L_x_141) ;  /* 0xfffffffc00f08947 */ /* 0x004fea000383ffff */
[----:B------:R-:W-:Y:S05]  /*6fe0*/  BRA `(.L_x_66) ;  /* 0xffffffc400f07947 */ /* 0x000fea000383ffff */
.L_x_70:
[----:B------:R-:W-:-:S07]  /*6ff0*/  MOV R0, UR6 ;  /* 0x0000000600007c02 */ /* 0x000fce0008000f00 */
.L_x_142:
[----:B--2---:R2:W4:Y:S02]  /*7000*/  SYNCS.PHASECHK.TRANS64.TRYWAIT P0, [R0+URZ], R3 ;  /* 0x00000003000075a7 */ /* 0x00452400080011ff */
[----:B----4-:R-:W-:Y:S05]  /*7010*/  @!P0 NANOSLEEP.SYNCS 0x989680 ;  /* 0x009896800000895d */ /* 0x010fea0003900000 */
[----:B------:R-:W4:Y:S02]  /*7020*/  @!P0 SYNCS.PHASECHK.TRANS64 P0, [R0+URZ], R3 ;  /* 0x00000003000085a7 */ /* 0x000f2400080010ff */
[----:B----4-:R-:W-:Y:S05]  /*7030*/  @!P0 BRA `(.L_x_142) ;  /* 0xfffffffc00f08947 */ /* 0x010fea000383ffff */
[----:B------:R-:W-:Y:S05]  /*7040*/  BRA `(.L_x_143) ;  /* 0xffffffc800cc7947 */ /* 0x000fea000383ffff */
.L_x_71:
[----:B------:R-:W-:-:S07]  /*7050*/  MOV R0, UR6 ;  /* 0x0000000600007c02 */ /* 0x000fce0008000f00 */
.L_x_144:
[----:B-1----:R1:W2:Y:S02]  /*7060*/  SYNCS.PHASECHK.TRANS64.TRYWAIT P0, [R0+URZ], R3 ;  /* 0x00000003000075a7 */ /* 0x0022a400080011ff */
[----:B--2---:R-:W-:Y:S05]  /*7070*/  @!P0 NANOSLEEP.SYNCS 0x989680 ;  /* 0x009896800000895d */ /* 0x004fea0003900000 */
[----:B------:R-:W2:Y:S02]  /*7080*/  @!P0 SYNCS.PHASECHK.TRANS64 P0, [R0+URZ], R3 ;  /* 0x00000003000085a7 */ /* 0x000ea400080010ff */
[----:B--2---:R-:W-:Y:S05]  /*7090*/  @!P0 BRA `(.L_x_144) ;  /* 0xfffffffc00f08947 */ /* 0x004fea000383ffff */
[----:B------:R-:W-:Y:S05]  /*70a0*/  BRA `(.L_x_145) ;  /* 0xffffffc800d87947 */ /* 0x000fea000383ffff */
.L_x_72:
[----:B------:R-:W-:-:S07]  /*70b0*/  MOV R0, UR6 ;  /* 0x0000000600007c02 */ /* 0x000fce0008000f00 */
.L_x_146:
[----:B-1----:R1:W2:Y:S02]  /*70c0*/  SYNCS.PHASECHK.TRANS64.TRYWAIT P0, [R0+URZ], R3 ;  /* 0x00000003000075a7 */ /* 0x0022a400080011ff */
[----:B--2---:R-:W-:Y:S05]  /*70d0*/  @!P0 NANOSLEEP.SYNCS 0x989680 ;  /* 0x009896800000895d */ /* 0x004fea0003900000 */
[----:B------:R-:W2:Y:S02]  /*70e0*/  @!P0 SYNCS.PHASECHK.TRANS64 P0, [R0+URZ], R3 ;  /* 0x00000003000085a7 */ /* 0x000ea400080010ff */
[----:B--2---:R-:W-:Y:S05]  /*70f0*/  @!P0 BRA `(.L_x_146) ;  /* 0xfffffffc00f08947 */ /* 0x004fea000383ffff */
[----:B------:R-:W-:Y:S05]  /*7100*/  BRA `(.L_x_147) ;  /* 0xffffffc800e47947 */ /* 0x000fea000383ffff */
.L_x_73:
[----:B------:R-:W-:-:S07]  /*7110*/  MOV R0, UR7 ;  /* 0x0000000700007c02 */ /* 0x000fce0008000f00 */
.L_x_148:
[----:B-1----:R1:W2:Y:S02]  /*7120*/  SYNCS.PHASECHK.TRANS64.TRYWAIT P0, [R0+URZ], R3 ;  /* 0x00000003000075a7 */ /* 0x0022a400080011ff */
[----:B--2---:R-:W-:Y:S05]  /*7130*/  @!P0 NANOSLEEP.SYNCS 0x989680 ;  /* 0x009896800000895d */ /* 0x004fea0003900000 */
[----:B------:R-:W2:Y:S02]  /*7140*/  @!P0 SYNCS.PHASECHK.TRANS64 P0, [R0+URZ], R3 ;  /* 0x00000003000085a7 */ /* 0x000ea400080010ff */
[----:B--2---:R-:W-:Y:S05]  /*7150*/  @!P0 BRA `(.L_x_148) ;  /* 0xfffffffc00f08947 */ /* 0x004fea000383ffff */
[----:B------:R-:W-:Y:S05]  /*7160*/  BRA `(.L_x_149) ;  /* 0xffffffc800f07947 */ /* 0x000fea000383ffff */
.L_x_78:
[----:B---3--:R3:W1:Y:S02]  /*7170*/  SYNCS.PHASECHK.TRANS64.TRYWAIT P0, [R0+URZ+0xf0], R3 ;  /* 0x0000f003000075a7 */ /* 0x00866400080011ff */
[----:B-1----:R-:W-:Y:S05]  /*7180*/  @!P0 NANOSLEEP.SYNCS 0x989680 ;  /* 0x009896800000895d */ /* 0x002fea0003900000 */
[----:B------:R-:W1:Y:S02]  /*7190*/  @!P0 SYNCS.PHASECHK.TRANS64 P0, [R0+URZ+0xf0], R3 ;  /* 0x0000f003000085a7 */ /* 0x000e6400080010ff */
[----:B-1----:R-:W-:Y:S05]  /*71a0*/  @!P0 BRA `(.L_x_78) ;  /* 0xfffffffc00f08947 */ /* 0x002fea000383ffff */
[----:B------:R-:W-:Y:S05]  /*71b0*/  BRA `(.L_x_150) ;  /* 0xffffffcc00ec7947 */ /* 0x000fea000383ffff */
.L_x_81:
[----:B------:R-:W-:Y:S07]  /*71c0*/  MOV R0, UR6 ;  /* 0x0000000600007c02 */ /* 0x000fee0008000f00 */
.L_x_151:
[----:B-1----:R1:W3:Y:S02]  /*71d0*/  SYNCS.PHASECHK.TRANS64.TRYWAIT P0, [R0+URZ+0xe8], R3 ;  /* 0x0000e803000075a7 */ /* 0x0022e400080011ff */
[----:B---3--:R-:W-:Y:S05]  /*71e0*/  @!P0 NANOSLEEP.SYNCS 0x989680 ;  /* 0x009896800000895d */ /* 0x008fea0003900000 */
[----:B------:R-:W3:Y:S02]  /*71f0*/  @!P0 SYNCS.PHASECHK.TRANS64 P0, [R0+URZ+0xe8], R3 ;  /* 0x0000e803000085a7 */ /* 0x000ee400080010ff */
[----:B---3--:R-:W-:Y:S05]  /*7200*/  @!P0 BRA `(.L_x_151) ;  /* 0xfffffffc00f08947 */ /* 0x008fea000383ffff */
[----:B------:R-:W-:Y:S05]  /*7210*/  BRA `(.L_x_80) ;  /* 0xffffffd000d87947 */ /* 0x000fea000383ffff */
.L_x_84:
[----:B------:R-:W-:Y:S07]  /*7220*/  MOV R3, UR6 ;  /* 0x0000000600037c02 */ /* 0x000fee0008000f00 */
.L_x_152:
[----:B-1----:R1:W2:Y:S02]  /*7230*/  SYNCS.PHASECHK.TRANS64.TRYWAIT P2, [R3+URZ+0xd8], R26 ;  /* 0x0000d81a030075a7 */ /* 0x0022a400080411ff */
[----:B--2---:R-:W-:Y:S05]  /*7240*/  @!P2 NANOSLEEP.SYNCS 0x989680 ;  /* 0x009896800000a95d */ /* 0x004fea0003900000 */
[----:B------:R-:W2:Y:S02]  /*7250*/  @!P2 SYNCS.PHASECHK.TRANS64 P2, [R3+URZ+0xd8], R26 ;  /* 0x0000d81a0300a5a7 */ /* 0x000ea400080410ff */
[----:B--2---:R-:W-:Y:S05]  /*7260*/  @!P2 BRA `(.L_x_152) ;  /* 0xfffffffc00f0a947 */ /* 0x004fea000383ffff */
[----:B------:R-:W-:Y:S05]  /*7270*/  BRA `(.L_x_153) ;  /* 0xffffffd4006c7947 */ /* 0x000fea000383ffff */
.L_x_87:
[----:B--2---:R2:W4:Y:S02]  /*7280*/  SYNCS.PHASECHK.TRANS64.TRYWAIT P0, [R0+URZ+0xf0], R3 ;  /* 0x0000f003000075a7 */ /* 0x00452400080011ff */
[----:B----4-:R-:W-:Y:S05]  /*7290*/  @!P0 NANOSLEEP.SYNCS 0x989680 ;  /* 0x009896800000895d */ /* 0x010fea0003900000 */
[----:B------:R-:W4:Y:S02]  /*72a0*/  @!P0 SYNCS.PHASECHK.TRANS64 P0, [R0+URZ+0xf0], R3 ;  /* 0x0000f003000085a7 */ /* 0x000f2400080010ff */
[----:B----4-:R-:W-:Y:S05]  /*72b0*/  @!P0 BRA `(.L_x_87) ;  /* 0xfffffffc00f08947 */ /* 0x010fea000383ffff */
[----:B------:R-:W-:Y:S05]  /*72c0*/  BRA `(.L_x_154) ;  /* 0xffffffd800c87947 */ /* 0x000fea000383ffff */
.L_x_98:
[----:B-1----:R-:W-:Y:S04]  /*72d0*/  MOV R0, UR43 ;  /* 0x0000002b00007c02 */ /* 0x002fe80008000f00 */
[----:B------:R1:W2:Y:S03]  /*72e0*/  SYNCS.PHASECHK.TRANS64.TRYWAIT P1, [R0+URZ+0xd0], R3 ;  /* 0x0000d003000075a7 */ /* 0x0002a600080211ff */
[----:B--2---:R-:W-:Y:S05]  /*72f0*/  @!P1 NANOSLEEP.SYNCS 0x989680 ;  /* 0x009896800000995d */ /* 0x004fea0003900000 */
[----:B------:R-:W2:Y:S02]  /*7300*/  @!P1 SYNCS.PHASECHK.TRANS64 P1, [R0+URZ+0xd0], R3 ;  /* 0x0000d003000095a7 */ /* 0x000ea400080210ff */
[----:B--2---:R-:W-:Y:S05]  /*7310*/  @!P1 BRA `(.L_x_98) ;  /* 0xfffffffc00ec9947 */ /* 0x004fea000383ffff */
[----:B------:R-:W-:Y:S05]  /*7320*/  BRA `(.L_x_97) ;  /* 0xffffffe400bc7947 */ /* 0x000fea000383ffff */
.L_x_100:
[----:B-1----:R1:W4:Y:S02]  /*7330*/  SYNCS.PHASECHK.TRANS64.TRYWAIT P1, [R92+URZ+0x110], R7 ;  /* 0x000110075c0075a7 */ /* 0x00232400080211ff */
[----:B----4-:R-:W-:Y:S05]  /*7340*/  @!P1 NANOSLEEP.SYNCS 0x989680 ;  /* 0x009896800000995d */ /* 0x010fea0003900000 */
[----:B------:R-:W4:Y:S02]  /*7350*/  @!P1 SYNCS.PHASECHK.TRANS64 P1, [R92+URZ+0x110], R7 ;  /* 0x000110075c0095a7 */ /* 0x000f2400080210ff */
[----:B----4-:R-:W-:Y:S05]  /*7360*/  @!P1 BRA `(.L_x_100) ;  /* 0xfffffffc00f09947 */ /* 0x010fea000383ffff */
[----:B------:R-:W-:Y:S05]  /*7370*/  BRA `(.L_x_99) ;  /* 0xffffffe400f87947 */ /* 0x000fea000383ffff */
        .weak           $__internal_0_$__cuda_sm10x_tcgen05_guardrail_trap_col_being_dealloced_not_returned_by_alloc
        .type           $__internal_0_$__cuda_sm10x_tcgen05_guardrail_trap_col_being_dealloced_not_returned_by_alloc,@function
        .size           $__internal_0_$__cuda_sm10x_tcgen05_guardrail_trap_col_being_dealloced_not_returned_by_alloc,($__internal_1_$__cuda_sm10x_tcgen05_guardrail_trap_phase_invalid_during_alloc - $__internal_0_$__cuda_sm10x_tcgen05_guardrail_trap_col_being_dealloced_not_returned_by_alloc)
$__internal_0_$__cuda_sm10x_tcgen05_guardrail_trap_col_being_dealloced_not_returned_by_alloc:
[----:B------:R-:W-:Y:S05]  /*7380*/  BPT.TRAP 0x1 ;  /* 0x000000040000795c */ /* 0x000fea0000300000 */
[----:B------:R-:W-:-:S04]  /*7390*/  HFMA2 R3, -RZ, RZ, 0, 0 ;  /* 0x00000000ff037431 */ /* 0x000fc800000001ff */
[----:B------:R-:W-:Y:S05]  /*73a0*/  RET.REL.NODEC R2 `(_ZN7cutlass13device_kernelINS_4gemm6kernel13GemmUniversalIN4cute5tupleIJiiiiEEENS1_10collective13CollectiveMmaINS1_35MainloopSm100TmaUmmaWarpSpecializedILi13ELi2ELi4ENS5_IJNS4_1CILi1EEESB_SB_EEEEENS5_IJNSA_ILi64EEESE_NSA_ILi128EEEEEENS_12float_e5m2_tENS5_IJSB_llEEENS_12float_e4m3_tESI_NS4_8TiledMMAINS4_8MMA_AtomIJNS4_10MMA_TraitsINS4_19SM100_MMA_F8F6F4_SSEJSH_SJ_fSE_SE_NS4_17integral_constantINS4_4UMMA5MajorELSQ_1EEESR_NSO_INSP_7ScaleInELSS_0EEEST_EEEEEENS4_6LayoutISC_NS5_IJNSA_ILi0EEESX_SX_EEEEENS5_IJNS4_10UnderscoreES10_S10_EEEEENS4_13SM90_TMA_LOADENS4_14ComposedLayoutINS4_7SwizzleILi2ELi4ELi3EEENS4_18smem_ptr_flag_bitsILi8EEENSW_INS5_IJSE_NSA_ILi8EEEEEENS5_IJSB_SE_EEEEEEEvNS4_8identityES13_S1D_vS1E_EENS_8epilogue10collective18CollectiveEpilogueINS1G_23Sm100TmaWarpSpecializedILi1ELi1ELi32ELb0ELb0EEEJSG_NS5_IJNSW_ISE_SB_EES1L_EEESH_NS5_IJlSB_lEEESH_S1N_NS1G_6fusion15FusionCallbacksIS1K_NS1O_17LinearCombinationISH_fSH_fLNS_15FloatRoundStyleE2EEESG_S1M_JEEENS4_5SM1004TMEM4LOAD26SM100_TMEM_LOAD_16dp32b32xES13_NS14_IS16_S18_NSW_INS5_IJS19_SE_EEENS5_IJSE_SB_EEEEEEENS4_39AutoVectorizingCopyWithAssumedAlignmentILi128EEENS4_14SM90_TMA_STOREES21_S23_S23_EEEvvEEEEvNT_6ParamsE) ;  /* 0xffffff8c02147950 */ /* 0x000fea0003c3ffff */
        .weak           $__internal_1_$__cuda_sm10x_tcgen05_guardrail_trap_phase_invalid_during_alloc
        .type           $__internal_1_$__cuda_sm10x_tcgen05_guardrail_trap_phase_invalid_during_alloc,@function
        .size           $__internal_1_$__cuda_sm10x_tcgen05_guardrail_trap_phase_invalid_during_alloc,($__internal_2_$__cuda_sm10x_tcgen05_guardrail_trap_unallocated_columns_being_dealloced - $__internal_1_$__cuda_sm10x_tcgen05_guardrail_trap_phase_invalid_during_alloc)
$__internal_1_$__cuda_sm10x_tcgen05_guardrail_trap_phase_invalid_during_alloc:
[----:B------:R-:W-:Y:S05]  /*73b0*/  BPT.TRAP 0x1 ;  /* 0x000000040000795c */ /* 0x000fea0000300000 */
[----:B------:R-:W-:-:S04]  /*73c0*/  MOV R3, 0x0 ;  /* 0x0000000000037802 */ /* 0x000fc80000000f00 */
[----:B------:R-:W-:Y:S05]  /*73d0*/  RET.REL.NODEC R2 `(_ZN7cutlass13device_kernelINS_4gemm6kernel13GemmUniversalIN4cute5tupleIJiiiiEEENS1_10collective13CollectiveMmaINS1_35MainloopSm100TmaUmmaWarpSpecializedILi13ELi2ELi4ENS5_IJNS4_1CILi1EEESB_SB_EEEEENS5_IJNSA_ILi64EEESE_NSA_ILi128EEEEEENS_12float_e5m2_tENS5_IJSB_llEEENS_12float_e4m3_tESI_NS4_8TiledMMAINS4_8MMA_AtomIJNS4_10MMA_TraitsINS4_19SM100_MMA_F8F6F4_SSEJSH_SJ_fSE_SE_NS4_17integral_constantINS4_4UMMA5MajorELSQ_1EEESR_NSO_INSP_7ScaleInELSS_0EEEST_EEEEEENS4_6LayoutISC_NS5_IJNSA_ILi0EEESX_SX_EEEEENS5_IJNS4_10UnderscoreES10_S10_EEEEENS4_13SM90_TMA_LOADENS4_14ComposedLayoutINS4_7SwizzleILi2ELi4ELi3EEENS4_18smem_ptr_flag_bitsILi8EEENSW_INS5_IJSE_NSA_ILi8EEEEEENS5_IJSB_SE_EEEEEEEvNS4_8identityES13_S1D_vS1E_EENS_8epilogue10collective18CollectiveEpilogueINS1G_23Sm100TmaWarpSpecializedILi1ELi1ELi32ELb0ELb0EEEJSG_NS5_IJNSW_ISE_SB_EES1L_EEESH_NS5_IJlSB_lEEESH_S1N_NS1G_6fusion15FusionCallbacksIS1K_NS1O_17LinearCombinationISH_fSH_fLNS_15FloatRoundStyleE2EEESG_S1M_JEEENS4_5SM1004TMEM4LOAD26SM100_TMEM_LOAD_16dp32b32xES13_NS14_IS16_S18_NSW_INS5_IJS19_SE_EEENS5_IJSE_SB_EEEEEEENS4_39AutoVectorizingCopyWithAssumedAlignmentILi128EEENS4_14SM90_TMA_STOREES21_S23_S23_EEEvvEEEEvNT_6ParamsE) ;  /* 0xffffff8c02087950 */ /* 0x000fea0003c3ffff */
        .weak           $__internal_2_$__cuda_sm10x_tcgen05_guardrail_trap_unallocated_columns_being_dealloced
        .type           $__internal_2_$__cuda_sm10x_tcgen05_guardrail_trap_unallocated_columns_being_dealloced,@function
        .size           $__internal_2_$__cuda_sm10x_tcgen05_guardrail_trap_unallocated_columns_being_dealloced,(.L_x_156 - $__internal_2_$__cuda_sm10x_tcgen05_guardrail_trap_unallocated_columns_being_dealloced)
$__internal_2_$__cuda_sm10x_tcgen05_guardrail_trap_unallocated_columns_being_dealloced:
[----:B------:R-:W-:Y:S05]  /*73e0*/  BPT.TRAP 0x1 ;  /* 0x000000040000795c */ /* 0x000fea0000300000 */
[----:B------:R-:W-:-:S04]  /*73f0*/  HFMA2 R3, -RZ, RZ, 0, 0 ;  /* 0x00000000ff037431 */ /* 0x000fc800000001ff */
[----:B------:R-:W-:Y:S05]  /*7400*/  RET.REL.NODEC R2 `(_ZN7cutlass13device_kernelINS_4gemm6kernel13GemmUniversalIN4cute5tupleIJiiiiEEENS1_10collective13CollectiveMmaINS1_35MainloopSm100TmaUmmaWarpSpecializedILi13ELi2ELi4ENS5_IJNS4_1CILi1EEESB_SB_EEEEENS5_IJNSA_ILi64EEESE_NSA_ILi128EEEEEENS_12float_e5m2_tENS5_IJSB_llEEENS_12float_e4m3_tESI_NS4_8TiledMMAINS4_8MMA_AtomIJNS4_10MMA_TraitsINS4_19SM100_MMA_F8F6F4_SSEJSH_SJ_fSE_SE_NS4_17integral_constantINS4_4UMMA5MajorELSQ_1EEESR_NSO_INSP_7ScaleInELSS_0EEEST_EEEEEENS4_6LayoutISC_NS5_IJNSA_ILi0EEESX_SX_EEEEENS5_IJNS4_10UnderscoreES10_S10_EEEEENS4_13SM90_TMA_LOADENS4_14ComposedLayoutINS4_7SwizzleILi2ELi4ELi3EEENS4_18smem_ptr_flag_bitsILi8EEENSW_INS5_IJSE_NSA_ILi8EEEEEENS5_IJSB_SE_EEEEEEEvNS4_8identityES13_S1D_vS1E_EENS_8epilogue10collective18CollectiveEpilogueINS1G_23Sm100TmaWarpSpecializedILi1ELi1ELi32ELb0ELb0EEEJSG_NS5_IJNSW_ISE_SB_EES1L_EEESH_NS5_IJlSB_lEEESH_S1N_NS1G_6fusion15FusionCallbacksIS1K_NS1O_17LinearCombinationISH_fSH_fLNS_15FloatRoundStyleE2EEESG_S1M_JEEENS4_5SM1004TMEM4LOAD26SM100_TMEM_LOAD_16dp32b32xES13_NS14_IS16_S18_NSW_INS5_IJS19_SE_EEENS5_IJSE_SB_EEEEEEENS4_39AutoVectorizingCopyWithAssumedAlignmentILi128EEENS4_14SM90_TMA_STOREES21_S23_S23_EEEvvEEEEvNT_6ParamsE) ;  /* 0xffffff8802fc7950 */ /* 0x000fea0003c3ffff */
.L_x_155:
[----:B------:R-:W-:-:S00]  /*7410*/  BRA `(.L_x_155) ;  /* 0xfffffffc00fc7947 */ /* 0x000fc0000383ffff */
[----:B------:R-:W-:-:S00]  /*7420*/  NOP ;  /* 0x0000000000007918 */ /* 0x000fc00000000000 */
        /* <DEDUP_REMOVED lines=13> */
.L_x_156:


//--------------------- .nv.global.init           --------------------------
	.section	.nv.global.init,"aw",@progbits
.nv.global.init:
	.type		$str$27,@object
	.size		$str$27,($str$28 - $str$27)
$str$27:
        /*0000*/ 	.byte	0x28, 0x61, 0x64, 0x64, 0x72, 0x65, 0x73, 0x73, 0x20, 0x26, 0x20, 0x6d, 0x61, 0x73, 0x6b, 0x29
        /*0010*/ 	.byte	0x20, 0x3d, 0x3d, 0x20, 0x30, 0x00
	.type		$str$28,@object
	.size		$str$28,($str$26 - $str$28)
$str$28:
        /*0016*/ 	.byte	0x2f, 0x74, 0x6d, 0x70, 0x2f, 0x63, 0x75, 0x74, 0x6c, 0x61, 0x73, 0x73, 0x5f, 0x73, 0x77, 0x65
        /*0026*/ 	.byte	0x65, 0x70, 0x5f, 0x73, 0x72, 0x63, 0x2f, 0x69, 0x6e, 0x63, 0x6c, 0x75, 0x64, 0x65, 0x2f, 0x63
        /*0036*/ 	.byte	0x75, 0x74, 0x65, 0x2f, 0x70, 0x6f, 0x69, 0x6e, 0x74, 0x65, 0x72, 0x5f, 0x66, 0x6c, 0x61, 0x67
        /*0046*/ 	.byte	0x67, 0x65, 0x64, 0x2e, 0x68, 0x70, 0x70, 0x00
	.type		$str$26,@object
	.size		$str$26,($str$25 - $str$26)
$str$26:
        /*004e*/ 	.byte	0x2f, 0x74, 0x6d, 0x70, 0x2f, 0x63, 0x75, 0x74, 0x6c, 0x61, 0x73, 0x73, 0x5f, 0x73, 0x77, 0x65
        /*005e*/ 	.byte	0x65, 0x70, 0x5f, 0x73, 0x72, 0x63, 0x2f, 0x69, 0x6e, 0x63, 0x6c, 0x75, 0x64, 0x65, 0x2f, 0x63
        /*006e*/ 	.byte	0x75, 0x74, 0x65, 0x2f, 0x61, 0x74, 0x6f, 0x6d, 0x2f, 0x63, 0x6f, 0x70, 0x79, 0x5f, 0x74, 0x72
        /*007e*/ 	.byte	0x61, 0x69, 0x74, 0x73, 0x5f, 0x73, 0x6d, 0x31, 0x30, 0x30, 0x2e, 0x68, 0x70, 0x70, 0x00
	.type		$str$25,@object
	.size		$str$25,(__unnamed_1 - $str$25)
$str$25:
        /*008d*/ 	.byte	0x28, 0x28, 0x75, 0x69, 0x6e, 0x74, 0x33, 0x32, 0x5f, 0x74, 0x28, 0x74, 0x68, 0x72, 0x65, 0x61
        /*009d*/ 	.byte	0x64, 0x49, 0x64, 0x78, 0x2e, 0x78, 0x29, 0x20, 0x2f, 0x20, 0x33, 0x32, 0x29, 0x20, 0x25, 0x20
        /*00ad*/ 	.byte	0x34, 0x29, 0x20, 0x3d, 0x3d, 0x20, 0x28, 0x28, 0x28, 0x74, 0x6d, 0x65, 0x6d, 0x5f, 0x61, 0x64
        /*00bd*/ 	.byte	0x64, 0x72, 0x20, 0x3e, 0x3e, 0x20, 0x31, 0x36, 0x29, 0x20, 0x2f, 0x20, 0x33, 0x32, 0x29, 0x20
        /*00cd*/ 	.byte	0x25, 0x20, 0x34, 0x29, 0x00
	.type		__unnamed_1,@object
	.size		__unnamed_1,(__unnamed_2 - __unnamed_1)
__unnamed_1:
        /*00d2*/ 	.byte	0x61, 0x75, 0x74, 0x6f, 0x20, 0x63, 0x75, 0x74, 0x65, 0x3a, 0x3a, 0x61, 0x73, 0x5f, 0x70, 0x6f
        /* <DEDUP_REMOVED lines=24> */
        /*0262*/ 	.byte	0x3c, 0x34, 0x30, 0x39, 0x36, 0x3e, 0x3e, 0x3e, 0x3e, 0x5d, 0x00
	.type		__unnamed_2,@object
	.size		__unnamed_2,(.L_2 - __unnamed_2)
__unnamed_2:
        /* <DEDUP_REMOVED lines=40> */
        /*04ed*/ 	.byte	0x74, 0x65, 0x3a, 0x3a, 0x43, 0x3c, 0x30, 0x3e, 0x3e, 0x3e, 0x3e, 0x5d, 0x00
.L_2:


//--------------------- .nv.shared._ZN7cutlass13device_kernelINS_4gemm6kernel13GemmUniversalIN4cute5tupleIJiiiiEEENS1_10collective13CollectiveMmaINS1_35MainloopSm100TmaUmmaWarpSpecializedILi13ELi2ELi4ENS5_IJNS4_1CILi1EEESB_SB_EEEEENS5_IJNSA_ILi64EEESE_NSA_ILi128EEEEEENS_12float_e5m2_tENS5_IJSB_llEEENS_12float_e4m3_tESI_NS4_8TiledMMAINS4_8MMA_AtomIJNS4_10MMA_TraitsINS4_19SM100_MMA_F8F6F4_SSEJSH_SJ_fSE_SE_NS4_17integral_constantINS4_4UMMA5MajorELSQ_1EEESR_NSO_INSP_7ScaleInELSS_0EEEST_EEEEEENS4_6LayoutISC_NS5_IJNSA_ILi0EEESX_SX_EEEEENS5_IJNS4_10UnderscoreES10_S10_EEEEENS4_13SM90_TMA_LOADENS4_14ComposedLayoutINS4_7SwizzleILi2ELi4ELi3EEENS4_18smem_ptr_flag_bitsILi8EEENSW_INS5_IJSE_NSA_ILi8EEEEEENS5_IJSB_SE_EEEEEEEvNS4_8identityES13_S1D_vS1E_EENS_8epilogue10collective18CollectiveEpilogueINS1G_23Sm100TmaWarpSpecializedILi1ELi1ELi32ELb0ELb0EEEJSG_NS5_IJNSW_ISE_SB_EES1L_EEESH_NS5_IJlSB_lEEESH_S1N_NS1G_6fusion15FusionCallbacksIS1K_NS1O_17LinearCombinationISH_fSH_fLNS_15FloatRoundStyleE2EEESG_S1M_JEEENS4_5SM1004TMEM4LOAD26SM100_TMEM_LOAD_16dp32b32xES13_NS14_IS16_S18_NSW_INS5_IJS19_SE_EEENS5_IJSE_SB_EEEEEEENS4_39AutoVectorizingCopyWithAssumedAlignmentILi128EEENS4_14SM90_TMA_STOREES21_S23_S23_EEEvvEEEEvNT_6ParamsE --------------------------
	.section	.nv.shared._ZN7cutlass13device_kernelINS_4gemm6kernel13GemmUniversalIN4cute5tupleIJiiiiEEENS1_10collective13CollectiveMmaINS1_35MainloopSm100TmaUmmaWarpSpecializedILi13ELi2ELi4ENS5_IJNS4_1CILi1EEESB_SB_EEEEENS5_IJNSA_ILi64EEESE_NSA_ILi128EEEEEENS_12float_e5m2_tENS5_IJSB_llEEENS_12float_e4m3_tESI_NS4_8TiledMMAINS4_8MMA_AtomIJNS4_10MMA_TraitsINS4_19SM100_MMA_F8F6F4_SSEJSH_SJ_fSE_SE_NS4_17integral_constantINS4_4UMMA5MajorELSQ_1EEESR_NSO_INSP_7ScaleInELSS_0EEEST_EEEEEENS4_6LayoutISC_NS5_IJNSA_ILi0EEESX_SX_EEEEENS5_IJNS4_10UnderscoreES10_S10_EEEEENS4_13SM90_TMA_LOADENS4_14ComposedLayoutINS4_7SwizzleILi2ELi4ELi3EEENS4_18smem_ptr_flag_bitsILi8EEENSW_INS5_IJSE_NSA_ILi8EEEEEENS5_IJSB_SE_EEEEEEEvNS4_8identityES13_S1D_vS1E_EENS_8epilogue10collective18CollectiveEpilogueINS1G_23Sm100TmaWarpSpecializedILi1ELi1ELi32ELb0ELb0EEEJSG_NS5_IJNSW_ISE_SB_EES1L_EEESH_NS5_IJlSB_lEEESH_S1N_NS1G_6fusion15FusionCallbacksIS1K_NS1O_17LinearCombinationISH_fSH_fLNS_15FloatRoundStyleE2EEESG_S1M_JEEENS4_5SM1004TMEM4LOAD26SM100_TMEM_LOAD_16dp32b32xES13_NS14_IS16_S18_NSW_INS5_IJS19_SE_EEENS5_IJSE_SB_EEEEEEENS4_39AutoVectorizingCopyWithAssumedAlignmentILi128EEENS4_14SM90_TMA_STOREES21_S23_S23_EEEvvEEEEvNT_6ParamsE,"aw",@nobits
	.sectionflags	@""
	.align	16
	.zero		1024


//--------------------- .nv.shared.reserved.0     --------------------------
	.section	.nv.shared.reserved.0,"aw",@nobits
	.weak		__nv_reservedSMEM_offset_0_alias
	.size		__nv_reservedSMEM_offset_0_alias, 0, 64
	.other		__nv_reservedSMEM_offset_0_alias,@"STO_CUDA_RESERVED_SHARED STV_DEFAULT"
__nv_reservedSMEM_offset_0_alias:
	.zero		0
.nv.shared.reserved.0:
	.zero		64
	.weak		__nv_reservedSMEM_tcgen05_partition
	.type		__nv_reservedSMEM_tcgen05_partition,@object
	.size		__nv_reservedSMEM_tcgen05_partition,(.L_0 - __nv_reservedSMEM_tcgen05_partition)
__nv_reservedSMEM_tcgen05_partition:
	.zero		32
.L_0:


//--------------------- .nv.global                --------------------------
	.section	.nv.global,"aw",@nobits
.nv.global:
	.type		_ZN40_INTERNAL_415397e3_4_k_cu_0df4f9fa_261094cute1_E,@object
	.size		_ZN40_INTERNAL_415397e3_4_k_cu_0df4f9fa_261094cute1_E,(_ZN40_INTERNAL_415397e3_4_k_cu_0df4f9fa_261094cuda3std3__45__cpo6cbeginE - _ZN40_INTERNAL_415397e3_4_k_cu_0df4f9fa_261094cute1_E)
_ZN40_INTERNAL_415397e3_4_k_cu_0df4f9fa_261094cute1_E:
	.zero		1
	.type		_ZN40_INTERNAL_415397e3_4_k_cu_0df4f9fa_261094cuda3std3__45__cpo6cbeginE,@object
	.size		_ZN40_INTERNAL_415397e3_4_k_cu_0df4f9fa_261094cuda3std3__45__cpo6cbeginE,(_ZN40_INTERNAL_415397e3_4_k_cu_0df4f9fa_261094cuda3std3__48in_placeE - _ZN40_INTERNAL_415397e3_4_k_cu_0df4f9fa_261094cuda3std3__45__cpo6cbeginE)
_ZN40_INTERNAL_415397e3_4_k_cu_0df4f9fa_261094cuda3std3__45__cpo6cbeginE:
	.zero		1
	.type		_ZN40_INTERNAL_415397e3_4_k_cu_0df4f9fa_261094cuda3std3__48in_placeE,@object
	.size		_ZN40_INTERNAL_415397e3_4_k_cu_0df4f9fa_261094cuda3std3__48in_placeE,(_ZN40_INTERNAL_415397e3_4_k_cu_0df4f9fa_261094cuda3std6ranges3__45__cpo9iter_moveE - _ZN40_INTERNAL_415397e3_4_k_cu_0df4f9fa_261094cuda3std3__48in_placeE)
_ZN40_INTERNAL_415397e3_4_k_cu_0df4f9fa_261094cuda3std3__48in_placeE:
	.zero		1
	.type		_ZN40_INTERNAL_415397e3_4_k_cu_0df4f9fa_261094cuda3std6ranges3__45__cpo9iter_moveE,@object
	.size		_ZN40_INTERNAL_415397e3_4_k_cu_0df4f9fa_261094cuda3std6ranges3__45__cpo9iter_moveE,(_ZN40_INTERNAL_415397e3_4_k_cu_0df4f9fa_261094cuda3std3__45__cpo5beginE - _ZN40_INTERNAL_415397e3_4_k_cu_0df4f9fa_261094cuda3std6ranges3__45__cpo9iter_moveE)
_ZN40_INTERNAL_415397e3_4_k_cu_0df4f9fa_261094cuda3std6ranges3__45__cpo9iter_moveE:
	.zero		1
	.type		_ZN40_INTERNAL_415397e3_4_k_cu_0df4f9fa_261094cuda3std3__45__cpo5beginE,@object
	.size		_ZN40_INTERNAL_415397e3_4_k_cu_0df4f9fa_261094cuda3std3__45__cpo5beginE,(_ZN40_INTERNAL_415397e3_4_k_cu_0df4f9fa_261094cuda3std3__442_GLOBAL__N__415397e3_4_k_cu_0df4f9fa_261096ignoreE - _ZN40_INTERNAL_415397e3_4_k_cu_0df4f9fa_261094cuda3std3__45__cpo5beginE)
_ZN40_INTERNAL_415397e3_4_k_cu_0df4f9fa_261094cuda3std3__45__cpo5beginE:
	.zero		1
	.type		_ZN40_INTERNAL_415397e3_4_k_cu_0df4f9fa_261094cuda3std3__442_GLOBAL__N__415397e3_4_k_cu_0df4f9fa_261096ignoreE,@object
	.size		_ZN40_INTERNAL_415397e3_4_k_cu_0df4f9fa_261094cuda3std3__442_GLOBAL__N__415397e3_4_k_cu_0df4f9fa_261096ignoreE,(_ZN40_INTERNAL_415397e3_4_k_cu_0df4f9fa_261094cute7productE - _ZN40_INTERNAL_415397e3_4_k_cu_0df4f9fa_261094cuda3std3__442_GLOBAL__N__415397e3_4_k_cu_0df4f9fa_261096ignoreE)
_ZN40_INTERNAL_415397e3_4_k_cu_0df4f9fa_261094cuda3std3__442_GLOBAL__N__415397e3_4_k_cu_0df4f9fa_261096ignoreE:
	.zero		1
	.type		_ZN40_INTERNAL_415397e3_4_k_cu_0df4f9fa_261094cute7productE,@object
	.size		_ZN40_INTERNAL_415397e3_4_k_cu_0df4f9fa_261094cute7productE,(_ZN40_INTERNAL_415397e3_4_k_cu_0df4f9fa_261094cuda3std3__45__cpo3endE - _ZN40_INTERNAL_415397e3_4_k_cu_0df4f9fa_261094cute7productE)
_ZN40_INTERNAL_415397e3_4_k_cu_0df4f9fa_261094cute7productE:
	.zero		1
	.type		_ZN40_INTERNAL_415397e3_4_k_cu_0df4f9fa_261094cuda3std3__45__cpo3endE,@object
	.size		_ZN40_INTERNAL_415397e3_4_k_cu_0df4f9fa_261094cuda3std3__45__cpo3endE,(_ZN40_INTERNAL_415397e3_4_k_cu_0df4f9fa_261094cuda3std3__419piecewise_constructE - _ZN40_INTERNAL_415397e3_4_k_cu_0df4f9fa_261094cuda3std3__45__cpo3endE)
_ZN40_INTERNAL_415397e3_4_k_cu_0df4f9fa_261094cuda3std3__45__cpo3endE:
	.zero		1
	.type		_ZN40_INTERNAL_415397e3_4_k_cu_0df4f9fa_261094cuda3std3__419piecewise_constructE,@object
	.size		_ZN40_INTERNAL_415397e3_4_k_cu_0df4f9fa_261094cuda3std3__419piecewise_constructE,(_ZN40_INTERNAL_415397e3_4_k_cu_0df4f9fa_261094cuda3std3__45__cpo4cendE - _ZN40_INTERNAL_415397e3_4_k_cu_0df4f9fa_261094cuda3std3__419piecewise_constructE)
_ZN40_INTERNAL_415397e3_4_k_cu_0df4f9fa_261094cuda3std3__419piecewise_constructE:
	.zero		1
	.type		_ZN40_INTERNAL_415397e3_4_k_cu_0df4f9fa_261094cuda3std3__45__cpo4cendE,@object
	.size		_ZN40_INTERNAL_415397e3_4_k_cu_0df4f9fa_261094cuda3std3__45__cpo4cendE,(_ZN40_INTERNAL_415397e3_4_k_cu_0df4f9fa_261094cuda3std6ranges3__45__cpo4swapE - _ZN40_INTERNAL_415397e3_4_k_cu_0df4f9fa_261094cuda3std3__45__cpo4cendE)
_ZN40_INTERNAL_415397e3_4_k_cu_0df4f9fa_261094cuda3std3__45__cpo4cendE:
	.zero		1
	.type		_ZN40_INTERNAL_415397e3_4_k_cu_0df4f9fa_261094cuda3std6ranges3__45__cpo4swapE,@object
	.size		_ZN40_INTERNAL_415397e3_4_k_cu_0df4f9fa_261094cuda3std6ranges3__45__cpo4swapE,(.L_10 - _ZN40_INTERNAL_415397e3_4_k_cu_0df4f9fa_261094cuda3std6ranges3__45__cpo4swapE)
_ZN40_INTERNAL_415397e3_4_k_cu_0df4f9fa_261094cuda3std6ranges3__45__cpo4swapE:
	.zero		1
.L_10:


//--------------------- .nv.constant0._ZN7cutlass13device_kernelINS_4gemm6kernel13GemmUniversalIN4cute5tupleIJiiiiEEENS1_10collective13CollectiveMmaINS1_35MainloopSm100TmaUmmaWarpSpecializedILi13ELi2ELi4ENS5_IJNS4_1CILi1EEESB_SB_EEEEENS5_IJNSA_ILi64EEESE_NSA_ILi128EEEEEENS_12float_e5m2_tENS5_IJSB_llEEENS_12float_e4m3_tESI_NS4_8TiledMMAINS4_8MMA_AtomIJNS4_10MMA_TraitsINS4_19SM100_MMA_F8F6F4_SSEJSH_SJ_fSE_SE_NS4_17integral_constantINS4_4UMMA5MajorELSQ_1EEESR_NSO_INSP_7ScaleInELSS_0EEEST_EEEEEENS4_6LayoutISC_NS5_IJNSA_ILi0EEESX_SX_EEEEENS5_IJNS4_10UnderscoreES10_S10_EEEEENS4_13SM90_TMA_LOADENS4_14ComposedLayoutINS4_7SwizzleILi2ELi4ELi3EEENS4_18smem_ptr_flag_bitsILi8EEENSW_INS5_IJSE_NSA_ILi8EEEEEENS5_IJSB_SE_EEEEEEEvNS4_8identityES13_S1D_vS1E_EENS_8epilogue10collective18CollectiveEpilogueINS1G_23Sm100TmaWarpSpecializedILi1ELi1ELi32ELb0ELb0EEEJSG_NS5_IJNSW_ISE_SB_EES1L_EEESH_NS5_IJlSB_lEEESH_S1N_NS1G_6fusion15FusionCallbacksIS1K_NS1O_17LinearCombinationISH_fSH_fLNS_15FloatRoundStyleE2EEESG_S1M_JEEENS4_5SM1004TMEM4LOAD26SM100_TMEM_LOAD_16dp32b32xES13_NS14_IS16_S18_NSW_INS5_IJS19_SE_EEENS5_IJSE_SB_EEEEEEENS4_39AutoVectorizingCopyWithAssumedAlignmentILi128EEENS4_14SM90_TMA_STOREES21_S23_S23_EEEvvEEEEvNT_6ParamsE --------------------------
	.section	.nv.constant0._ZN7cutlass13device_kernelINS_4gemm6kernel13GemmUniversalIN4cute5tupleIJiiiiEEENS1_10collective13CollectiveMmaINS1_35MainloopSm100TmaUmmaWarpSpecializedILi13ELi2ELi4ENS5_IJNS4_1CILi1EEESB_SB_EEEEENS5_IJNSA_ILi64EEESE_NSA_ILi128EEEEEENS_12float_e5m2_tENS5_IJSB_llEEENS_12float_e4m3_tESI_NS4_8TiledMMAINS4_8MMA_AtomIJNS4_10MMA_TraitsINS4_19SM100_MMA_F8F6F4_SSEJSH_SJ_fSE_SE_NS4_17integral_constantINS4_4UMMA5MajorELSQ_1EEESR_NSO_INSP_7ScaleInELSS_0EEEST_EEEEEENS4_6LayoutISC_NS5_IJNSA_ILi0EEESX_SX_EEEEENS5_IJNS4_10UnderscoreES10_S10_EEEEENS4_13SM90_TMA_LOADENS4_14ComposedLayoutINS4_7SwizzleILi2ELi4ELi3EEENS4_18smem_ptr_flag_bitsILi8EEENSW_INS5_IJSE_NSA_ILi8EEEEEENS5_IJSB_SE_EEEEEEEvNS4_8identityES13_S1D_vS1E_EENS_8epilogue10collective18CollectiveEpilogueINS1G_23Sm100TmaWarpSpecializedILi1ELi1ELi32ELb0ELb0EEEJSG_NS5_IJNSW_ISE_SB_EES1L_EEESH_NS5_IJlSB_lEEESH_S1N_NS1G_6fusion15FusionCallbacksIS1K_NS1O_17LinearCombinationISH_fSH_fLNS_15FloatRoundStyleE2EEESG_S1M_JEEENS4_5SM1004TMEM4LOAD26SM100_TMEM_LOAD_16dp32b32xES13_NS14_IS16_S18_NSW_INS5_IJS19_SE_EEENS5_IJSE_SB_EEEEEEENS4_39AutoVectorizingCopyWithAssumedAlignmentILi128EEENS4_14SM90_TMA_STOREES21_S23_S23_EEEvvEEEEvNT_6ParamsE,"a",@progbits
	.sectionflags	@""
	.align	4
.nv.constant0._ZN7cutlass13device_kernelINS_4gemm6kernel13GemmUniversalIN4cute5tupleIJiiiiEEENS1_10collective13CollectiveMmaINS1_35MainloopSm100TmaUmmaWarpSpecializedILi13ELi2ELi4ENS5_IJNS4_1CILi1EEESB_SB_EEEEENS5_IJNSA_ILi64EEESE_NSA_ILi128EEEEEENS_12float_e5m2_tENS5_IJSB_llEEENS_12float_e4m3_tESI_NS4_8TiledMMAINS4_8MMA_AtomIJNS4_10MMA_TraitsINS4_19SM100_MMA_F8F6F4_SSEJSH_SJ_fSE_SE_NS4_17integral_constantINS4_4UMMA5MajorELSQ_1EEESR_NSO_INSP_7ScaleInELSS_0EEEST_EEEEEENS4_6LayoutISC_NS5_IJNSA_ILi0EEESX_SX_EEEEENS5_IJNS4_10UnderscoreES10_S10_EEEEENS4_13SM90_TMA_LOADENS4_14ComposedLayoutINS4_7SwizzleILi2ELi4ELi3EEENS4_18smem_ptr_flag_bitsILi8EEENSW_INS5_IJSE_NSA_ILi8EEEEEENS5_IJSB_SE_EEEEEEEvNS4_8identityES13_S1D_vS1E_EENS_8epilogue10collective18CollectiveEpilogueINS1G_23Sm100TmaWarpSpecializedILi1ELi1ELi32ELb0ELb0EEEJSG_NS5_IJNSW_ISE_SB_EES1L_EEESH_NS5_IJlSB_lEEESH_S1N_NS1G_6fusion15FusionCallbacksIS1K_NS1O_17LinearCombinationISH_fSH_fLNS_15FloatRoundStyleE2EEESG_S1M_JEEENS4_5SM1004TMEM4LOAD26SM100_TMEM_LOAD_16dp32b32xES13_NS14_IS16_S18_NSW_INS5_IJS19_SE_EEENS5_IJSE_SB_EEEEEEENS4_39AutoVectorizingCopyWithAssumedAlignmentILi128EEENS4_14SM90_TMA_STOREES21_S23_S23_EEEvvEEEEvNT_6ParamsE:
	.zero		2944


//--------------------- SYMBOLS --------------------------

	.type		.nv.reservedSmem.offset0,@object
	.size		.nv.reservedSmem.offset0,0x4
	.type		.nv.reservedSmem.cap,@object
	.size		.nv.reservedSmem.cap,0x4
	.type		__assertfail,@function
